	.target	sm_90a

	.elftype	@"ET_EXEC"


//--------------------- .note.nv.tkinfo           --------------------------
	.section	.note.nv.tkinfo,"",@"SHT_NOTE"
	.sectionflags	@"SHF_NOTE_NV_TKINFO"
	.tkinfo
        /*0018*/ 	.word	0x00000002
        /*0030*/ 	.string	""
        /*0030*/ 	.string	"ptxas"
        /*0030*/ 	.string	"Cuda compilation tools, release 13.0, V13.0.88"
        /*0030*/ 	.string	"Build cuda_13.0.r13.0/compiler.36424714_0"
        /*0030*/ 	.string	"-arch sm_90a -m 64 "



//--------------------- .note.nv.cuinfo           --------------------------
	.section	.note.nv.cuinfo,"",@"SHT_NOTE"
	.sectionflags	@"SHF_NOTE_NV_CUINFO"
        /*0018*/ 	.short	0x0002
        /*001a*/ 	.short	0x005a
        /*001c*/ 	.short	0x0082
	.zero		2


//--------------------- .nv.info                  --------------------------
	.section	.nv.info,"",@"SHT_CUDA_INFO"
	.align	4


	//----- nvinfo : EIATTR_REGCOUNT
	.align		4
        /*0000*/ 	.byte	0x04, 0x2f
        /*0002*/ 	.short	(.L_12 - .L_11)
	.align		4
.L_11:
        /*0004*/ 	.word	index@(_ZN7cutlass13device_kernelINS_4conv6kernel13ConvUniversalINS1_16ConvProblemShapeILNS1_8OperatorE2ELi3EEENS1_10collective14CollectiveConvINS1_46MainloopSm90TmaGmmaWarpSpecializedImplicitGemmILS5_2ELi18ELi3EN4cute5tupleIJNSA_1CILi1EEESD_SD_EEENS1_36KernelImplicitTmaWarpSpecializedSm90ELi1EEENSB_IJNSC_ILi64EEENSB_IJNSC_ILi128EEEEEENSB_IJNSC_ILi32EEEEEEEEENS_6half_tESN_NSA_8TiledMMAINSA_8MMA_AtomIJNSA_4SM904GMMA26MMA_64x128x16_F32F16F16_SSILNSR_5MajorE1ELST_1ELNSR_7ScaleInE1ELSU_1EEEEEENSA_6LayoutISE_NSB_IJNSC_ILi0EEESY_SY_EEEEENSB_IJNSA_10UnderscoreES11_S11_EEEEENS7_6detail26Sm90ImplicitGemmTileTraitsINSA_13SM90_TMA_LOADENSA_14ComposedLayoutINSA_7SwizzleILi3ELi4ELi3EEENSA_18smem_ptr_flag_bitsILi16EEENSX_INSB_IJNSB_IJSH_SD_EEENSB_IJNSC_ILi8EEENSC_ILi4EEEEEENSB_IJSD_NSC_ILi18EEEEEEEEENSB_IJNSB_IJSD_SY_EEENSB_IJSH_NSC_ILi512EEEEEENSB_IJSY_NSC_ILi2048EEEEEEEEEEEEEvEENS15_INSA_20SM90_TMA_LOAD_IM2COLENS17_IS19_S1B_NSX_INSB_IJNSB_IJSH_NSC_ILi2EEEEEES1F_S1H_EEENSB_IJNSB_IJSD_S1M_EEES1L_NSB_IJSY_NSC_ILi4096EEEEEEEEEEEEEvEEEENS_8epilogue10collective6detail29Sm90TmaWarpSpecializedAdapterINS25_15DefaultEpilogueISN_NSB_IJlNSB_IJSD_lllEEESY_EEES2A_NS24_6thread17LinearCombinationISN_Li1EffLNS2B_9ScaleType4KindE0ELNS_15FloatRoundStyleE2ESN_EENS_4gemm15EpilogueDefaultEEEEEvvEEEEvNT_6ParamsE)
        /*0008*/ 	.word	0x00000066


	//----- nvinfo : EIATTR_FRAME_SIZE
	.align		4
.L_12:
        /*000c*/ 	.byte	0x04, 0x11
        /*000e*/ 	.short	(.L_14 - .L_13)
	.align		4
.L_13:
        /*0010*/ 	.word	index@(_ZN7cutlass13device_kernelINS_4conv6kernel13ConvUniversalINS1_16ConvProblemShapeILNS1_8OperatorE2ELi3EEENS1_10collective14CollectiveConvINS1_46MainloopSm90TmaGmmaWarpSpecializedImplicitGemmILS5_2ELi18ELi3EN4cute5tupleIJNSA_1CILi1EEESD_SD_EEENS1_36KernelImplicitTmaWarpSpecializedSm90ELi1EEENSB_IJNSC_ILi64EEENSB_IJNSC_ILi128EEEEEENSB_IJNSC_ILi32EEEEEEEEENS_6half_tESN_NSA_8TiledMMAINSA_8MMA_AtomIJNSA_4SM904GMMA26MMA_64x128x16_F32F16F16_SSILNSR_5MajorE1ELST_1ELNSR_7ScaleInE1ELSU_1EEEEEENSA_6LayoutISE_NSB_IJNSC_ILi0EEESY_SY_EEEEENSB_IJNSA_10UnderscoreES11_S11_EEEEENS7_6detail26Sm90ImplicitGemmTileTraitsINSA_13SM90_TMA_LOADENSA_14ComposedLayoutINSA_7SwizzleILi3ELi4ELi3EEENSA_18smem_ptr_flag_bitsILi16EEENSX_INSB_IJNSB_IJSH_SD_EEENSB_IJNSC_ILi8EEENSC_ILi4EEEEEENSB_IJSD_NSC_ILi18EEEEEEEEENSB_IJNSB_IJSD_SY_EEENSB_IJSH_NSC_ILi512EEEEEENSB_IJSY_NSC_ILi2048EEEEEEEEEEEEEvEENS15_INSA_20SM90_TMA_LOAD_IM2COLENS17_IS19_S1B_NSX_INSB_IJNSB_IJSH_NSC_ILi2EEEEEES1F_S1H_EEENSB_IJNSB_IJSD_S1M_EEES1L_NSB_IJSY_NSC_ILi4096EEEEEEEEEEEEEvEEEENS_8epilogue10collective6detail29Sm90TmaWarpSpecializedAdapterINS25_15DefaultEpilogueISN_NSB_IJlNSB_IJSD_lllEEESY_EEES2A_NS24_6thread17LinearCombinationISN_Li1EffLNS2B_9ScaleType4KindE0ELNS_15FloatRoundStyleE2ESN_EENS_4gemm15EpilogueDefaultEEEEEvvEEEEvNT_6ParamsE)
        /*0014*/ 	.word	0x00000000


	//----- nvinfo : EIATTR_MIN_STACK_SIZE
	.align		4
.L_14:
        /*0018*/ 	.byte	0x04, 0x12
        /*001a*/ 	.short	(.L_16 - .L_15)
	.align		4
.L_15:
        /*001c*/ 	.word	index@(_ZN7cutlass13device_kernelINS_4conv6kernel13ConvUniversalINS1_16ConvProblemShapeILNS1_8OperatorE2ELi3EEENS1_10collective14CollectiveConvINS1_46MainloopSm90TmaGmmaWarpSpecializedImplicitGemmILS5_2ELi18ELi3EN4cute5tupleIJNSA_1CILi1EEESD_SD_EEENS1_36KernelImplicitTmaWarpSpecializedSm90ELi1EEENSB_IJNSC_ILi64EEENSB_IJNSC_ILi128EEEEEENSB_IJNSC_ILi32EEEEEEEEENS_6half_tESN_NSA_8TiledMMAINSA_8MMA_AtomIJNSA_4SM904GMMA26MMA_64x128x16_F32F16F16_SSILNSR_5MajorE1ELST_1ELNSR_7ScaleInE1ELSU_1EEEEEENSA_6LayoutISE_NSB_IJNSC_ILi0EEESY_SY_EEEEENSB_IJNSA_10UnderscoreES11_S11_EEEEENS7_6detail26Sm90ImplicitGemmTileTraitsINSA_13SM90_TMA_LOADENSA_14ComposedLayoutINSA_7SwizzleILi3ELi4ELi3EEENSA_18smem_ptr_flag_bitsILi16EEENSX_INSB_IJNSB_IJSH_SD_EEENSB_IJNSC_ILi8EEENSC_ILi4EEEEEENSB_IJSD_NSC_ILi18EEEEEEEEENSB_IJNSB_IJSD_SY_EEENSB_IJSH_NSC_ILi512EEEEEENSB_IJSY_NSC_ILi2048EEEEEEEEEEEEEvEENS15_INSA_20SM90_TMA_LOAD_IM2COLENS17_IS19_S1B_NSX_INSB_IJNSB_IJSH_NSC_ILi2EEEEEES1F_S1H_EEENSB_IJNSB_IJSD_S1M_EEES1L_NSB_IJSY_NSC_ILi4096EEEEEEEEEEEEEvEEEENS_8epilogue10collective6detail29Sm90TmaWarpSpecializedAdapterINS25_15DefaultEpilogueISN_NSB_IJlNSB_IJSD_lllEEESY_EEES2A_NS24_6thread17LinearCombinationISN_Li1EffLNS2B_9ScaleType4KindE0ELNS_15FloatRoundStyleE2ESN_EENS_4gemm15EpilogueDefaultEEEEEvvEEEEvNT_6ParamsE)
        /*0020*/ 	.word	0x00000000
.L_16:


//--------------------- .nv.compat                --------------------------
	.section	.nv.compat,"",@"SHT_CUDA_COMPAT_INFO"
	.align	4
        /*0000*/ 	.byte	0x02, 0x09, 0x01, 0x00, 0x02, 0x02, 0x04, 0x00, 0x02, 0x05, 0x05, 0x00, 0x03, 0x07, 0x01, 0x01
        /*0010*/ 	.byte	0x02, 0x03, 0x01, 0x00, 0x02, 0x06, 0x01, 0x00, 0x04, 0x0b, 0x08, 0x00, 0x00, 0x00, 0x00, 0x00
        /*0020*/ 	.byte	0x00, 0x00, 0x00, 0x00


//--------------------- .nv.info._ZN7cutlass13device_kernelINS_4conv6kernel13ConvUniversalINS1_16ConvProblemShapeILNS1_8OperatorE2ELi3EEENS1_10collective14CollectiveConvINS1_46MainloopSm90TmaGmmaWarpSpecializedImplicitGemmILS5_2ELi18ELi3EN4cute5tupleIJNSA_1CILi1EEESD_SD_EEENS1_36KernelImplicitTmaWarpSpecializedSm90ELi1EEENSB_IJNSC_ILi64EEENSB_IJNSC_ILi128EEEEEENSB_IJNSC_ILi32EEEEEEEEENS_6half_tESN_NSA_8TiledMMAINSA_8MMA_AtomIJNSA_4SM904GMMA26MMA_64x128x16_F32F16F16_SSILNSR_5MajorE1ELST_1ELNSR_7ScaleInE1ELSU_1EEEEEENSA_6LayoutISE_NSB_IJNSC_ILi0EEESY_SY_EEEEENSB_IJNSA_10UnderscoreES11_S11_EEEEENS7_6detail26Sm90ImplicitGemmTileTraitsINSA_13SM90_TMA_LOADENSA_14ComposedLayoutINSA_7SwizzleILi3ELi4ELi3EEENSA_18smem_ptr_flag_bitsILi16EEENSX_INSB_IJNSB_IJSH_SD_EEENSB_IJNSC_ILi8EEENSC_ILi4EEEEEENSB_IJSD_NSC_ILi18EEEEEEEEENSB_IJNSB_IJSD_SY_EEENSB_IJSH_NSC_ILi512EEEEEENSB_IJSY_NSC_ILi2048EEEEEEEEEEEEEvEENS15_INSA_20SM90_TMA_LOAD_IM2COLENS17_IS19_S1B_NSX_INSB_IJNSB_IJSH_NSC_ILi2EEEEEES1F_S1H_EEENSB_IJNSB_IJSD_S1M_EEES1L_NSB_IJSY_NSC_ILi4096EEEEEEEEEEEEEvEEEENS_8epilogue10collective6detail29Sm90TmaWarpSpecializedAdapterINS25_15DefaultEpilogueISN_NSB_IJlNSB_IJSD_lllEEESY_EEES2A_NS24_6thread17LinearCombinationISN_Li1EffLNS2B_9ScaleType4KindE0ELNS_15FloatRoundStyleE2ESN_EENS_4gemm15EpilogueDefaultEEEEEvvEEEEvNT_6ParamsE --------------------------
	.section	.nv.info._ZN7cutlass13device_kernelINS_4conv6kernel13ConvUniversalINS1_16ConvProblemShapeILNS1_8OperatorE2ELi3EEENS1_10collective14CollectiveConvINS1_46MainloopSm90TmaGmmaWarpSpecializedImplicitGemmILS5_2ELi18ELi3EN4cute5tupleIJNSA_1CILi1EEESD_SD_EEENS1_36KernelImplicitTmaWarpSpecializedSm90ELi1EEENSB_IJNSC_ILi64EEENSB_IJNSC_ILi128EEEEEENSB_IJNSC_ILi32EEEEEEEEENS_6half_tESN_NSA_8TiledMMAINSA_8MMA_AtomIJNSA_4SM904GMMA26MMA_64x128x16_F32F16F16_SSILNSR_5MajorE1ELST_1ELNSR_7ScaleInE1ELSU_1EEEEEENSA_6LayoutISE_NSB_IJNSC_ILi0EEESY_SY_EEEEENSB_IJNSA_10UnderscoreES11_S11_EEEEENS7_6detail26Sm90ImplicitGemmTileTraitsINSA_13SM90_TMA_LOADENSA_14ComposedLayoutINSA_7SwizzleILi3ELi4ELi3EEENSA_18smem_ptr_flag_bitsILi16EEENSX_INSB_IJNSB_IJSH_SD_EEENSB_IJNSC_ILi8EEENSC_ILi4EEEEEENSB_IJSD_NSC_ILi18EEEEEEEEENSB_IJNSB_IJSD_SY_EEENSB_IJSH_NSC_ILi512EEEEEENSB_IJSY_NSC_ILi2048EEEEEEEEEEEEEvEENS15_INSA_20SM90_TMA_LOAD_IM2COLENS17_IS19_S1B_NSX_INSB_IJNSB_IJSH_NSC_ILi2EEEEEES1F_S1H_EEENSB_IJNSB_IJSD_S1M_EEES1L_NSB_IJSY_NSC_ILi4096EEEEEEEEEEEEEvEEEENS_8epilogue10collective6detail29Sm90TmaWarpSpecializedAdapterINS25_15DefaultEpilogueISN_NSB_IJlNSB_IJSD_lllEEESY_EEES2A_NS24_6thread17LinearCombinationISN_Li1EffLNS2B_9ScaleType4KindE0ELNS_15FloatRoundStyleE2ESN_EENS_4gemm15EpilogueDefaultEEEEEvvEEEEvNT_6ParamsE,"",@"SHT_CUDA_INFO"
	.sectionflags	@""
	.align	4


	//----- nvinfo : EIATTR_CUDA_API_VERSION
	.align		4
        /*0000*/ 	.byte	0x04, 0x37
        /*0002*/ 	.short	(.L_18 - .L_17)
.L_17:
        /*0004*/ 	.word	0x00000082


	//----- nvinfo : EIATTR_KPARAM_INFO
	.align		4
.L_18:
        /*0008*/ 	.byte	0x04, 0x17
        /*000a*/ 	.short	(.L_20 - .L_19)
.L_19:
        /*000c*/ 	.word	0x00000000
        /*0010*/ 	.short	0x0000
        /*0012*/ 	.short	0x0070
        /*0014*/ 	.byte	0x00, 0xf0, 0x01, 0x10


	//----- nvinfo : EIATTR_SPARSE_MMA_MASK
	.align		4
.L_20:
        /*0018*/ 	.byte	0x03, 0x50
        /*001a*/ 	.short	0x0000


	//----- nvinfo : EIATTR_MAXREG_COUNT
	.align		4
        /*001c*/ 	.byte	0x03, 0x1b
        /*001e*/ 	.short	0x00ff


	//----- nvinfo : EIATTR_NUM_BARRIERS
	.align		4
        /*0020*/ 	.byte	0x02, 0x4c
        /*0022*/ 	.byte	0x01
	.zero		1


	//----- nvinfo : EIATTR_MERCURY_ISA_VERSION
	.align		4
        /*0024*/ 	.byte	0x03, 0x5f
        /*0026*/ 	.short	0x0101


	//----- nvinfo : EIATTR_COOP_GROUP_MASK_REGIDS
	.align		4
        /*0028*/ 	.byte	0x04, 0x29
        /*002a*/ 	.short	(.L_22 - .L_21)


	//   ....[0]....
.L_21:
        /*002c*/ 	.word	0xffffffff


	//   ....[1]....
        /*0030*/ 	.word	0xffffffff


	//   ....[2]....
        /*0034*/ 	.word	0xffffffff


	//----- nvinfo : EIATTR_COOP_GROUP_INSTR_OFFSETS
	.align		4
.L_22:
        /*0038*/ 	.byte	0x04, 0x28
        /*003a*/ 	.short	(.L_24 - .L_23)


	//   ....[0]....
.L_23:
        /*003c*/ 	.word	0x00000060


	//   ....[1]....
        /*0040*/ 	.word	0x00000070


	//   ....[2]....
        /*0044*/ 	.word	0x00000130


	//----- nvinfo : EIATTR_MBARRIER_INSTR_OFFSETS
	.align		4
.L_24:
        /*0048*/ 	.byte	0x04, 0x39
        /*004a*/ 	.short	(.L_26 - .L_25)


	//   ....[0]....
.L_25:
        /*004c*/ 	.word	0x00000270
        /*0050*/ 	.word	0x000000ff
        /*0054*/ 	.word	0x00036000
        /*0058*/ 	.short	0x0100
        /*005a*/ 	.byte	0x08
	.zero		1


	//   ....[1]....
        /*005c*/ 	.word	0x00000280
        /*0060*/ 	.word	0x000000ff
        /*0064*/ 	.word	0x00036090
        /*0068*/ 	.short	0x0100
        /*006a*/ 	.byte	0x08
	.zero		1


	//   ....[2]....
        /*006c*/ 	.word	0x00000290
        /*0070*/ 	.word	0x000000ff
        /*0074*/ 	.word	0x00036008
        /*0078*/ 	.short	0x0100
        /*007a*/ 	.byte	0x08
	.zero		1


	//   ....[3]....
        /*007c*/ 	.word	0x000002a0
        /*0080*/ 	.word	0x000000ff
        /*0084*/ 	.word	0x00036098
        /*0088*/ 	.short	0x0100
        /*008a*/ 	.byte	0x08
	.zero		1


	//   ....[4]....
        /*008c*/ 	.word	0x000002b0
        /*0090*/ 	.word	0x000000ff
        /*0094*/ 	.word	0x00036010
        /*0098*/ 	.short	0x0100
        /*009a*/ 	.byte	0x08
	.zero		1


	//   ....[5]....
        /*009c*/ 	.word	0x000002c0
        /*00a0*/ 	.word	0x000000ff
        /*00a4*/ 	.word	0x000360a0
        /*00a8*/ 	.short	0x0100
        /*00aa*/ 	.byte	0x08
	.zero		1


	//   ....[6]....
        /*00ac*/ 	.word	0x000002d0
        /*00b0*/ 	.word	0x000000ff
        /*00b4*/ 	.word	0x00036018
        /*00b8*/ 	.short	0x0100
        /*00ba*/ 	.byte	0x08
	.zero		1


	//   ....[7]....
        /*00bc*/ 	.word	0x000002e0
        /*00c0*/ 	.word	0x000000ff
        /*00c4*/ 	.word	0x000360a8
        /*00c8*/ 	.short	0x0100
        /*00ca*/ 	.byte	0x08
	.zero		1


	//   ....[8]....
        /*00cc*/ 	.word	0x000002f0
        /*00d0*/ 	.word	0x000000ff
        /*00d4*/ 	.word	0x00036020
        /*00d8*/ 	.short	0x0100
        /*00da*/ 	.byte	0x08
	.zero		1


	//   ....[9]....
        /*00dc*/ 	.word	0x00000300
        /*00e0*/ 	.word	0x000000ff
        /*00e4*/ 	.word	0x000360b0
        /*00e8*/ 	.short	0x0100
        /*00ea*/ 	.byte	0x08
	.zero		1


	//   ....[10]....
        /*00ec*/ 	.word	0x00000310
        /*00f0*/ 	.word	0x000000ff
        /*00f4*/ 	.word	0x00036028
        /*00f8*/ 	.short	0x0100
        /*00fa*/ 	.byte	0x08
	.zero		1


	//   ....[11]....
        /*00fc*/ 	.word	0x00000320
        /*0100*/ 	.word	0x000000ff
        /*0104*/ 	.word	0x000360b8
        /*0108*/ 	.short	0x0100
        /*010a*/ 	.byte	0x08
	.zero		1


	//   ....[12]....
        /*010c*/ 	.word	0x00000330
        /*0110*/ 	.word	0x000000ff
        /*0114*/ 	.word	0x00036030
        /*0118*/ 	.short	0x0100
        /*011a*/ 	.byte	0x08
	.zero		1


	//   ....[13]....
        /*011c*/ 	.word	0x00000340
        /*0120*/ 	.word	0x000000ff
        /*0124*/ 	.word	0x000360c0
        /*0128*/ 	.short	0x0100
        /*012a*/ 	.byte	0x08
	.zero		1


	//   ....[14]....
        /*012c*/ 	.word	0x00000350
        /*0130*/ 	.word	0x000000ff
        /*0134*/ 	.word	0x00036038
        /*0138*/ 	.short	0x0100
        /*013a*/ 	.byte	0x08
	.zero		1


	//   ....[15]....
        /*013c*/ 	.word	0x00000360
        /*0140*/ 	.word	0x000000ff
        /*0144*/ 	.word	0x000360c8
        /*0148*/ 	.short	0x0100
        /*014a*/ 	.byte	0x08
	.zero		1


	//   ....[16]....
        /*014c*/ 	.word	0x00000370
        /*0150*/ 	.word	0x000000ff
        /*0154*/ 	.word	0x00036040
        /*0158*/ 	.short	0x0100
        /*015a*/ 	.byte	0x08
	.zero		1


	//   ....[17]....
        /*015c*/ 	.word	0x00000380
        /*0160*/ 	.word	0x000000ff
        /*0164*/ 	.word	0x000360d0
        /*0168*/ 	.short	0x0100
        /*016a*/ 	.byte	0x08
	.zero		1


	//   ....[18]....
        /*016c*/ 	.word	0x00000390
        /*0170*/ 	.word	0x000000ff
        /*0174*/ 	.word	0x00036048
        /*0178*/ 	.short	0x0100
        /*017a*/ 	.byte	0x08
	.zero		1


	//   ....[19]....
        /*017c*/ 	.word	0x000003a0
        /*0180*/ 	.word	0x000000ff
        /*0184*/ 	.word	0x000360d8
        /*0188*/ 	.short	0x0100
        /*018a*/ 	.byte	0x08
	.zero		1


	//   ....[20]....
        /*018c*/ 	.word	0x000003b0
        /*0190*/ 	.word	0x000000ff
        /*0194*/ 	.word	0x00036050
        /*0198*/ 	.short	0x0100
        /*019a*/ 	.byte	0x08
	.zero		1


	//   ....[21]....
        /*019c*/ 	.word	0x000003c0
        /*01a0*/ 	.word	0x000000ff
        /*01a4*/ 	.word	0x000360e0
        /*01a8*/ 	.short	0x0100
        /*01aa*/ 	.byte	0x08
	.zero		1


	//   ....[22]....
        /*01ac*/ 	.word	0x000003d0
        /*01b0*/ 	.word	0x000000ff
        /*01b4*/ 	.word	0x00036058
        /*01b8*/ 	.short	0x0100
        /*01ba*/ 	.byte	0x08
	.zero		1


	//   ....[23]....
        /*01bc*/ 	.word	0x000003e0
        /*01c0*/ 	.word	0x000000ff
        /*01c4*/ 	.word	0x000360e8
        /*01c8*/ 	.short	0x0100
        /*01ca*/ 	.byte	0x08
	.zero		1


	//   ....[24]....
        /*01cc*/ 	.word	0x000003f0
        /*01d0*/ 	.word	0x000000ff
        /*01d4*/ 	.word	0x00036060
        /*01d8*/ 	.short	0x0100
        /*01da*/ 	.byte	0x08
	.zero		1


	//   ....[25]....
        /*01dc*/ 	.word	0x00000400
        /*01e0*/ 	.word	0x000000ff
        /*01e4*/ 	.word	0x000360f0
        /*01e8*/ 	.short	0x0100
        /*01ea*/ 	.byte	0x08
	.zero		1


	//   ....[26]....
        /*01ec*/ 	.word	0x00000410
        /*01f0*/ 	.word	0x000000ff
        /*01f4*/ 	.word	0x00036068
        /*01f8*/ 	.short	0x0100
        /*01fa*/ 	.byte	0x08
	.zero		1


	//   ....[27]....
        /*01fc*/ 	.word	0x00000420
        /*0200*/ 	.word	0x000000ff
        /*0204*/ 	.word	0x000360f8
        /*0208*/ 	.short	0x0100
        /*020a*/ 	.byte	0x08
	.zero		1


	//   ....[28]....
        /*020c*/ 	.word	0x00000430
        /*0210*/ 	.word	0x000000ff
        /*0214*/ 	.word	0x00036070
        /*0218*/ 	.short	0x0100
        /*021a*/ 	.byte	0x08
	.zero		1


	//   ....[29]....
        /*021c*/ 	.word	0x00000440
        /*0220*/ 	.word	0x000000ff
        /*0224*/ 	.word	0x00036100
        /*0228*/ 	.short	0x0100
        /*022a*/ 	.byte	0x08
	.zero		1


	//   ....[30]....
        /*022c*/ 	.word	0x00000450
        /*0230*/ 	.word	0x000000ff
        /*0234*/ 	.word	0x00036078
        /*0238*/ 	.short	0x0100
        /*023a*/ 	.byte	0x08
	.zero		1


	//   ....[31]....
        /*023c*/ 	.word	0x00000460
        /*0240*/ 	.word	0x000000ff
        /*0244*/ 	.word	0x00036108
        /*0248*/ 	.short	0x0100
        /*024a*/ 	.byte	0x08
	.zero		1


	//   ....[32]....
        /*024c*/ 	.word	0x00000470
        /*0250*/ 	.word	0x000000ff
        /*0254*/ 	.word	0x00036080
        /*0258*/ 	.short	0x0100
        /*025a*/ 	.byte	0x08
	.zero		1


	//   ....[33]....
        /*025c*/ 	.word	0x00000480
        /*0260*/ 	.word	0x000000ff
        /*0264*/ 	.word	0x00036110
        /*0268*/ 	.short	0x0100
        /*026a*/ 	.byte	0x08
	.zero		1


	//   ....[34]....
        /*026c*/ 	.word	0x00000490
        /*0270*/ 	.word	0x000000ff
        /*0274*/ 	.word	0x00036088
        /*0278*/ 	.short	0x0100
        /*027a*/ 	.byte	0x08
	.zero		1


	//   ....[35]....
        /*027c*/ 	.word	0x000004a0
        /*0280*/ 	.word	0x000000ff
        /*0284*/ 	.word	0x00036118
        /*0288*/ 	.short	0x0100
        /*028a*/ 	.byte	0x08
	.zero		1


	//   ....[36]....
        /*028c*/ 	.word	0x000010a0
        /*0290*/ 	.word	0x00000004
        /*0294*/ 	.word	0x00036000
        /*0298*/ 	.short	0x010a
        /*029a*/ 	.byte	0x3f
	.zero		1


	//   ....[37]....
        /*029c*/ 	.word	0x00001360
        /*02a0*/ 	.word	0x00000008
        /*02a4*/ 	.word	0x00036000
        /*02a8*/ 	.short	0x010a
        /*02aa*/ 	.byte	0x3f
	.zero		1


	//   ....[38]....
        /*02ac*/ 	.word	0x000014c0
        /*02b0*/ 	.word	0x000000ff
        /*02b4*/ 	.word	0x00000000
        /*02b8*/ 	.short	0x0101
        /*02ba*/ 	.byte	0x06
	.zero		1


	//   ....[39]....
        /*02bc*/ 	.word	0x000016d0
        /*02c0*/ 	.word	0x00000003
        /*02c4*/ 	.word	0x00000000
        /*02c8*/ 	.short	0x0101
        /*02ca*/ 	.byte	0x3f
	.zero		1


	//   ....[40]....
        /*02cc*/ 	.word	0x00006260
        /*02d0*/ 	.word	0x00000005
        /*02d4*/ 	.word	0x00036090
        /*02d8*/ 	.short	0x010a
        /*02da*/ 	.byte	0x3f
	.zero		1


	//   ....[41]....
        /*02dc*/ 	.word	0x00006a70
        /*02e0*/ 	.word	0x00000004
        /*02e4*/ 	.word	0x00000000
        /*02e8*/ 	.short	0x010a
        /*02ea*/ 	.byte	0x3f
	.zero		1


	//   ....[42]....
        /*02ec*/ 	.word	0x00006b20
        /*02f0*/ 	.word	0x00000000
        /*02f4*/ 	.word	0x00000000
        /*02f8*/ 	.short	0x010a
        /*02fa*/ 	.byte	0x3f
	.zero		1


	//   ....[43]....
        /*02fc*/ 	.word	0x00006bd0
        /*0300*/ 	.word	0x00000000
        /*0304*/ 	.word	0x00000000
        /*0308*/ 	.short	0x010a
        /*030a*/ 	.byte	0x3f
	.zero		1


	//   ....[44]....
        /*030c*/ 	.word	0x00006c80
        /*0310*/ 	.word	0x00000000
        /*0314*/ 	.word	0x00000000
        /*0318*/ 	.short	0x010a
        /*031a*/ 	.byte	0x3f
	.zero		1


	//   ....[45]....
        /*031c*/ 	.word	0x00006d30
        /*0320*/ 	.word	0x00000000
        /*0324*/ 	.word	0x00000000
        /*0328*/ 	.short	0x010a
        /*032a*/ 	.byte	0x3f
	.zero		1


	//   ....[46]....
        /*032c*/ 	.word	0x00006de0
        /*0330*/ 	.word	0x00000000
        /*0334*/ 	.word	0x00000000
        /*0338*/ 	.short	0x010a
        /*033a*/ 	.byte	0x3f
	.zero		1


	//   ....[47]....
        /*033c*/ 	.word	0x00006e90
        /*0340*/ 	.word	0x00000000
        /*0344*/ 	.word	0x00000000
        /*0348*/ 	.short	0x010a
        /*034a*/ 	.byte	0x3f
	.zero		1


	//   ....[48]....
        /*034c*/ 	.word	0x00006f40
        /*0350*/ 	.word	0x00000000
        /*0354*/ 	.word	0x00000000
        /*0358*/ 	.short	0x010a
        /*035a*/ 	.byte	0x3f
	.zero		1


	//   ....[49]....
        /*035c*/ 	.word	0x00006ff0
        /*0360*/ 	.word	0x00000000
        /*0364*/ 	.word	0x00000000
        /*0368*/ 	.short	0x010a
        /*036a*/ 	.byte	0x3f
	.zero		1


	//   ....[50]....
        /*036c*/ 	.word	0x000070a0
        /*0370*/ 	.word	0x00000000
        /*0374*/ 	.word	0x00000000
        /*0378*/ 	.short	0x010a
        /*037a*/ 	.byte	0x3f
	.zero		1


	//   ....[51]....
        /*037c*/ 	.word	0x00007150
        /*0380*/ 	.word	0x00000000
        /*0384*/ 	.word	0x00000000
        /*0388*/ 	.short	0x010a
        /*038a*/ 	.byte	0x3f
	.zero		1


	//   ....[52]....
        /*038c*/ 	.word	0x00007200
        /*0390*/ 	.word	0x00000000
        /*0394*/ 	.word	0x00000000
        /*0398*/ 	.short	0x010a
        /*039a*/ 	.byte	0x3f
	.zero		1


	//   ....[53]....
        /*039c*/ 	.word	0x000072b0
        /*03a0*/ 	.word	0x00000000
        /*03a4*/ 	.word	0x00000000
        /*03a8*/ 	.short	0x010a
        /*03aa*/ 	.byte	0x3f
	.zero		1


	//   ....[54]....
        /*03ac*/ 	.word	0x00007360
        /*03b0*/ 	.word	0x00000000
        /*03b4*/ 	.word	0x00000000
        /*03b8*/ 	.short	0x010a
        /*03ba*/ 	.byte	0x3f
	.zero		1


	//   ....[55]....
        /*03bc*/ 	.word	0x00007410
        /*03c0*/ 	.word	0x00000000
        /*03c4*/ 	.word	0x00000000
        /*03c8*/ 	.short	0x010a
        /*03ca*/ 	.byte	0x3f
	.zero		1


	//   ....[56]....
        /*03cc*/ 	.word	0x000074c0
        /*03d0*/ 	.word	0x00000000
        /*03d4*/ 	.word	0x00000000
        /*03d8*/ 	.short	0x010a
        /*03da*/ 	.byte	0x3f
	.zero		1


	//   ....[57]....
        /*03dc*/ 	.word	0x00007570
        /*03e0*/ 	.word	0x00000000
        /*03e4*/ 	.word	0x00000000
        /*03e8*/ 	.short	0x010a
        /*03ea*/ 	.byte	0x3f
	.zero		1


	//   ....[58]....
        /*03ec*/ 	.word	0x00007620
        /*03f0*/ 	.word	0x00000002
        /*03f4*/ 	.word	0x00000000
        /*03f8*/ 	.short	0x010a
        /*03fa*/ 	.byte	0x3f
	.zero		1


	//----- nvinfo : EIATTR_NUM_MBARRIERS
	.align		4
.L_26:
        /*03fc*/ 	.byte	0x03, 0x38
        /*03fe*/ 	.short	0x0024


	//----- nvinfo : EIATTR_EXIT_INSTR_OFFSETS
	.align		4
        /*0400*/ 	.byte	0x04, 0x1c
        /*0402*/ 	.short	(.L_28 - .L_27)


	//   ....[0]....
.L_27:
        /*0404*/ 	.word	0x00000dd0


	//   ....[1]....
        /*0408*/ 	.word	0x000018a0


	//   ....[2]....
        /*040c*/ 	.word	0x00001980


	//   ....[3]....
        /*0410*/ 	.word	0x00001a70


	//   ....[4]....
        /*0414*/ 	.word	0x00004d80


	//   ....[5]....
        /*0418*/ 	.word	0x00004db0


	//   ....[6]....
        /*041c*/ 	.word	0x00006000


	//   ....[7]....
        /*0420*/ 	.word	0x00006030


	//   ....[8]....
        /*0424*/ 	.word	0x00006050


	//   ....[9]....
        /*0428*/ 	.word	0x00006960


	//   ....[10]....
        /*042c*/ 	.word	0x00007650


	//----- nvinfo : EIATTR_MAX_THREADS
	.align		4
.L_28:
        /*0430*/ 	.byte	0x04, 0x05
        /*0432*/ 	.short	(.L_30 - .L_29)
.L_29:
        /*0434*/ 	.word	0x00000100
        /*0438*/ 	.word	0x00000001
        /*043c*/ 	.word	0x00000001


	//----- nvinfo : EIATTR_CRS_STACK_SIZE
	.align		4
.L_30:
        /*0440*/ 	.byte	0x04, 0x1e
        /*0442*/ 	.short	(.L_32 - .L_31)
.L_31:
        /*0444*/ 	.word	0x00000000


	//----- nvinfo : EIATTR_CBANK_PARAM_SIZE
	.align		4
.L_32:
        /*0448*/ 	.byte	0x03, 0x19
        /*044a*/ 	.short	0x0470


	//----- nvinfo : EIATTR_PARAM_CBANK
	.align		4
        /*044c*/ 	.byte	0x04, 0x0a
        /*044e*/ 	.short	(.L_34 - .L_33)
	.align		4
.L_33:
        /*0450*/ 	.word	index@(.nv.constant0._ZN7cutlass13device_kernelINS_4conv6kernel13ConvUniversalINS1_16ConvProblemShapeILNS1_8OperatorE2ELi3EEENS1_10collective14CollectiveConvINS1_46MainloopSm90TmaGmmaWarpSpecializedImplicitGemmILS5_2ELi18ELi3EN4cute5tupleIJNSA_1CILi1EEESD_SD_EEENS1_36KernelImplicitTmaWarpSpecializedSm90ELi1EEENSB_IJNSC_ILi64EEENSB_IJNSC_ILi128EEEEEENSB_IJNSC_ILi32EEEEEEEEENS_6half_tESN_NSA_8TiledMMAINSA_8MMA_AtomIJNSA_4SM904GMMA26MMA_64x128x16_F32F16F16_SSILNSR_5MajorE1ELST_1ELNSR_7ScaleInE1ELSU_1EEEEEENSA_6LayoutISE_NSB_IJNSC_ILi0EEESY_SY_EEEEENSB_IJNSA_10UnderscoreES11_S11_EEEEENS7_6detail26Sm90ImplicitGemmTileTraitsINSA_13SM90_TMA_LOADENSA_14ComposedLayoutINSA_7SwizzleILi3ELi4ELi3EEENSA_18smem_ptr_flag_bitsILi16EEENSX_INSB_IJNSB_IJSH_SD_EEENSB_IJNSC_ILi8EEENSC_ILi4EEEEEENSB_IJSD_NSC_ILi18EEEEEEEEENSB_IJNSB_IJSD_SY_EEENSB_IJSH_NSC_ILi512EEEEEENSB_IJSY_NSC_ILi2048EEEEEEEEEEEEEvEENS15_INSA_20SM90_TMA_LOAD_IM2COLENS17_IS19_S1B_NSX_INSB_IJNSB_IJSH_NSC_ILi2EEEEEES1F_S1H_EEENSB_IJNSB_IJSD_S1M_EEES1L_NSB_IJSY_NSC_ILi4096EEEEEEEEEEEEEvEEEENS_8epilogue10collective6detail29Sm90TmaWarpSpecializedAdapterINS25_15DefaultEpilogueISN_NSB_IJlNSB_IJSD_lllEEESY_EEES2A_NS24_6thread17LinearCombinationISN_Li1EffLNS2B_9ScaleType4KindE0ELNS_15FloatRoundStyleE2ESN_EENS_4gemm15EpilogueDefaultEEEEEvvEEEEvNT_6ParamsE)
        /*0454*/ 	.short	0x0210
        /*0456*/ 	.short	0x0470


	//----- nvinfo : EIATTR_SW_WAR
	.align		4
.L_34:
        /*0458*/ 	.byte	0x04, 0x36
        /*045a*/ 	.short	(.L_36 - .L_35)
.L_35:
        /*045c*/ 	.word	0x00000008
.L_36:


//--------------------- .nv.callgraph             --------------------------
	.section	.nv.callgraph,"",@"SHT_CUDA_CALLGRAPH"
	.align	4
	.sectionentsize	8
	.align		4
        /*0000*/ 	.word	0x00000000
	.align		4
        /*0004*/ 	.word	0xffffffff
	.align		4
        /*0008*/ 	.word	0x00000000
	.align		4
        /*000c*/ 	.word	0xfffffffe
	.align		4
        /*0010*/ 	.word	0x00000000
	.align		4
        /*0014*/ 	.word	0xfffffffd
	.align		4
        /*0018*/ 	.word	0x00000000
	.align		4
        /*001c*/ 	.word	0xfffffffc


//--------------------- .nv.constant4             --------------------------
	.section	.nv.constant4,"a",@progbits
	.align	8
	.align		8
.nv.constant4:
        /*0000*/ 	.dword	_ZN39_INTERNAL_ac629970_4_k_cu_c751080f_33364cuda3std3__45__cpo5beginE
	.align		8
        /*0008*/ 	.dword	_ZN39_INTERNAL_ac629970_4_k_cu_c751080f_33364cuda3std3__45__cpo3endE
	.align		8
        /*0010*/ 	.dword	_ZN39_INTERNAL_ac629970_4_k_cu_c751080f_33364cuda3std3__45__cpo6cbeginE
	.align		8
        /*0018*/ 	.dword	_ZN39_INTERNAL_ac629970_4_k_cu_c751080f_33364cuda3std3__45__cpo4cendE
	.align		8
        /*0020*/ 	.dword	_ZN39_INTERNAL_ac629970_4_k_cu_c751080f_33364cuda3std3__441_GLOBAL__N__ac629970_4_k_cu_c751080f_33366ignoreE
	.align		8
        /*0028*/ 	.dword	_ZN39_INTERNAL_ac629970_4_k_cu_c751080f_33364cuda3std3__419piecewise_constructE
	.align		8
        /*0030*/ 	.dword	_ZN39_INTERNAL_ac629970_4_k_cu_c751080f_33364cuda3std3__48in_placeE
	.align		8
        /*0038*/ 	.dword	_ZN39_INTERNAL_ac629970_4_k_cu_c751080f_33364cuda3std6ranges3__45__cpo4swapE
	.align		8
        /*0040*/ 	.dword	_ZN39_INTERNAL_ac629970_4_k_cu_c751080f_33364cuda3std6ranges3__45__cpo9iter_moveE
	.align		8
        /*0048*/ 	.dword	_ZN39_INTERNAL_ac629970_4_k_cu_c751080f_33364cute7productE
	.align		8
        /*0050*/ 	.dword	_ZN39_INTERNAL_ac629970_4_k_cu_c751080f_33364cute1_E


//--------------------- .text._ZN7cutlass13device_kernelINS_4conv6kernel13ConvUniversalINS1_16ConvProblemShapeILNS1_8OperatorE2ELi3EEENS1_10collective14CollectiveConvINS1_46MainloopSm90TmaGmmaWarpSpecializedImplicitGemmILS5_2ELi18ELi3EN4cute5tupleIJNSA_1CILi1EEESD_SD_EEENS1_36KernelImplicitTmaWarpSpecializedSm90ELi1EEENSB_IJNSC_ILi64EEENSB_IJNSC_ILi128EEEEEENSB_IJNSC_ILi32EEEEEEEEENS_6half_tESN_NSA_8TiledMMAINSA_8MMA_AtomIJNSA_4SM904GMMA26MMA_64x128x16_F32F16F16_SSILNSR_5MajorE1ELST_1ELNSR_7ScaleInE1ELSU_1EEEEEENSA_6LayoutISE_NSB_IJNSC_ILi0EEESY_SY_EEEEENSB_IJNSA_10UnderscoreES11_S11_EEEEENS7_6detail26Sm90ImplicitGemmTileTraitsINSA_13SM90_TMA_LOADENSA_14ComposedLayoutINSA_7SwizzleILi3ELi4ELi3EEENSA_18smem_ptr_flag_bitsILi16EEENSX_INSB_IJNSB_IJSH_SD_EEENSB_IJNSC_ILi8EEENSC_ILi4EEEEEENSB_IJSD_NSC_ILi18EEEEEEEEENSB_IJNSB_IJSD_SY_EEENSB_IJSH_NSC_ILi512EEEEEENSB_IJSY_NSC_ILi2048EEEEEEEEEEEEEvEENS15_INSA_20SM90_TMA_LOAD_IM2COLENS17_IS19_S1B_NSX_INSB_IJNSB_IJSH_NSC_ILi2EEEEEES1F_S1H_EEENSB_IJNSB_IJSD_S1M_EEES1L_NSB_IJSY_NSC_ILi4096EEEEEEEEEEEEEvEEEENS_8epilogue10collective6detail29Sm90TmaWarpSpecializedAdapterINS25_15DefaultEpilogueISN_NSB_IJlNSB_IJSD_lllEEESY_EEES2A_NS24_6thread17LinearCombinationISN_Li1EffLNS2B_9ScaleType4KindE0ELNS_15FloatRoundStyleE2ESN_EENS_4gemm15EpilogueDefaultEEEEEvvEEEEvNT_6ParamsE --------------------------
	.section	.text._ZN7cutlass13device_kernelINS_4conv6kernel13ConvUniversalINS1_16ConvProblemShapeILNS1_8OperatorE2ELi3EEENS1_10collective14CollectiveConvINS1_46MainloopSm90TmaGmmaWarpSpecializedImplicitGemmILS5_2ELi18ELi3EN4cute5tupleIJNSA_1CILi1EEESD_SD_EEENS1_36KernelImplicitTmaWarpSpecializedSm90ELi1EEENSB_IJNSC_ILi64EEENSB_IJNSC_ILi128EEEEEENSB_IJNSC_ILi32EEEEEEEEENS_6half_tESN_NSA_8TiledMMAINSA_8MMA_AtomIJNSA_4SM904GMMA26MMA_64x128x16_F32F16F16_SSILNSR_5MajorE1ELST_1ELNSR_7ScaleInE1ELSU_1EEEEEENSA_6LayoutISE_NSB_IJNSC_ILi0EEESY_SY_EEEEENSB_IJNSA_10UnderscoreES11_S11_EEEEENS7_6detail26Sm90ImplicitGemmTileTraitsINSA_13SM90_TMA_LOADENSA_14ComposedLayoutINSA_7SwizzleILi3ELi4ELi3EEENSA_18smem_ptr_flag_bitsILi16EEENSX_INSB_IJNSB_IJSH_SD_EEENSB_IJNSC_ILi8EEENSC_ILi4EEEEEENSB_IJSD_NSC_ILi18EEEEEEEEENSB_IJNSB_IJSD_SY_EEENSB_IJSH_NSC_ILi512EEEEEENSB_IJSY_NSC_ILi2048EEEEEEEEEEEEEvEENS15_INSA_20SM90_TMA_LOAD_IM2COLENS17_IS19_S1B_NSX_INSB_IJNSB_IJSH_NSC_ILi2EEEEEES1F_S1H_EEENSB_IJNSB_IJSD_S1M_EEES1L_NSB_IJSY_NSC_ILi4096EEEEEEEEEEEEEvEEEENS_8epilogue10collective6detail29Sm90TmaWarpSpecializedAdapterINS25_15DefaultEpilogueISN_NSB_IJlNSB_IJSD_lllEEESY_EEES2A_NS24_6thread17LinearCombinationISN_Li1EffLNS2B_9ScaleType4KindE0ELNS_15FloatRoundStyleE2ESN_EENS_4gemm15EpilogueDefaultEEEEEvvEEEEvNT_6ParamsE,"ax",@progbits
	.align	128
.text._ZN7cutlass13device_kernelINS_4conv6kernel13ConvUniversalINS1_16ConvProblemShapeILNS1_8OperatorE2ELi3EEENS1_10collective14CollectiveConvINS1_46MainloopSm90TmaGmmaWarpSpecializedImplicitGemmILS5_2ELi18ELi3EN4cute5tupleIJNSA_1CILi1EEESD_SD_EEENS1_36KernelImplicitTmaWarpSpecializedSm90ELi1EEENSB_IJNSC_ILi64EEENSB_IJNSC_ILi128EEEEEENSB_IJNSC_ILi32EEEEEEEEENS_6half_tESN_NSA_8TiledMMAINSA_8MMA_AtomIJNSA_4SM904GMMA26MMA_64x128x16_F32F16F16_SSILNSR_5MajorE1ELST_1ELNSR_7ScaleInE1ELSU_1EEEEEENSA_6LayoutISE_NSB_IJNSC_ILi0EEESY_SY_EEEEENSB_IJNSA_10UnderscoreES11_S11_EEEEENS7_6detail26Sm90ImplicitGemmTileTraitsINSA_13SM90_TMA_LOADENSA_14ComposedLayoutINSA_7SwizzleILi3ELi4ELi3EEENSA_18smem_ptr_flag_bitsILi16EEENSX_INSB_IJNSB_IJSH_SD_EEENSB_IJNSC_ILi8EEENSC_ILi4EEEEEENSB_IJSD_NSC_ILi18EEEEEEEEENSB_IJNSB_IJSD_SY_EEENSB_IJSH_NSC_ILi512EEEEEENSB_IJSY_NSC_ILi2048EEEEEEEEEEEEEvEENS15_INSA_20SM90_TMA_LOAD_IM2COLENS17_IS19_S1B_NSX_INSB_IJNSB_IJSH_NSC_ILi2EEEEEES1F_S1H_EEENSB_IJNSB_IJSD_S1M_EEES1L_NSB_IJSY_NSC_ILi4096EEEEEEEEEEEEEvEEEENS_8epilogue10collective6detail29Sm90TmaWarpSpecializedAdapterINS25_15DefaultEpilogueISN_NSB_IJlNSB_IJSD_lllEEESY_EEES2A_NS24_6thread17LinearCombinationISN_Li1EffLNS2B_9ScaleType4KindE0ELNS_15FloatRoundStyleE2ESN_EENS_4gemm15EpilogueDefaultEEEEEvvEEEEvNT_6ParamsE:
        .type           _ZN7cutlass13device_kernelINS_4conv6kernel13ConvUniversalINS1_16ConvProblemShapeILNS1_8OperatorE2ELi3EEENS1_10collective14CollectiveConvINS1_46MainloopSm90TmaGmmaWarpSpecializedImplicitGemmILS5_2ELi18ELi3EN4cute5tupleIJNSA_1CILi1EEESD_SD_EEENS1_36KernelImplicitTmaWarpSpecializedSm90ELi1EEENSB_IJNSC_ILi64EEENSB_IJNSC_ILi128EEEEEENSB_IJNSC_ILi32EEEEEEEEENS_6half_tESN_NSA_8TiledMMAINSA_8MMA_AtomIJNSA_4SM904GMMA26MMA_64x128x16_F32F16F16_SSILNSR_5MajorE1ELST_1ELNSR_7ScaleInE1ELSU_1EEEEEENSA_6LayoutISE_NSB_IJNSC_ILi0EEESY_SY_EEEEENSB_IJNSA_10UnderscoreES11_S11_EEEEENS7_6detail26Sm90ImplicitGemmTileTraitsINSA_13SM90_TMA_LOADENSA_14ComposedLayoutINSA_7SwizzleILi3ELi4ELi3EEENSA_18smem_ptr_flag_bitsILi16EEENSX_INSB_IJNSB_IJSH_SD_EEENSB_IJNSC_ILi8EEENSC_ILi4EEEEEENSB_IJSD_NSC_ILi18EEEEEEEEENSB_IJNSB_IJSD_SY_EEENSB_IJSH_NSC_ILi512EEEEEENSB_IJSY_NSC_ILi2048EEEEEEEEEEEEEvEENS15_INSA_20SM90_TMA_LOAD_IM2COLENS17_IS19_S1B_NSX_INSB_IJNSB_IJSH_NSC_ILi2EEEEEES1F_S1H_EEENSB_IJNSB_IJSD_S1M_EEES1L_NSB_IJSY_NSC_ILi4096EEEEEEEEEEEEEvEEEENS_8epilogue10collective6detail29Sm90TmaWarpSpecializedAdapterINS25_15DefaultEpilogueISN_NSB_IJlNSB_IJSD_lllEEESY_EEES2A_NS24_6thread17LinearCombinationISN_Li1EffLNS2B_9ScaleType4KindE0ELNS_15FloatRoundStyleE2ESN_EENS_4gemm15EpilogueDefaultEEEEEvvEEEEvNT_6ParamsE,@function
        .size           _ZN7cutlass13device_kernelINS_4conv6kernel13ConvUniversalINS1_16ConvProblemShapeILNS1_8OperatorE2ELi3EEENS1_10collective14CollectiveConvINS1_46MainloopSm90TmaGmmaWarpSpecializedImplicitGemmILS5_2ELi18ELi3EN4cute5tupleIJNSA_1CILi1EEESD_SD_EEENS1_36KernelImplicitTmaWarpSpecializedSm90ELi1EEENSB_IJNSC_ILi64EEENSB_IJNSC_ILi128EEEEEENSB_IJNSC_ILi32EEEEEEEEENS_6half_tESN_NSA_8TiledMMAINSA_8MMA_AtomIJNSA_4SM904GMMA26MMA_64x128x16_F32F16F16_SSILNSR_5MajorE1ELST_1ELNSR_7ScaleInE1ELSU_1EEEEEENSA_6LayoutISE_NSB_IJNSC_ILi0EEESY_SY_EEEEENSB_IJNSA_10UnderscoreES11_S11_EEEEENS7_6detail26Sm90ImplicitGemmTileTraitsINSA_13SM90_TMA_LOADENSA_14ComposedLayoutINSA_7SwizzleILi3ELi4ELi3EEENSA_18smem_ptr_flag_bitsILi16EEENSX_INSB_IJNSB_IJSH_SD_EEENSB_IJNSC_ILi8EEENSC_ILi4EEEEEENSB_IJSD_NSC_ILi18EEEEEEEEENSB_IJNSB_IJSD_SY_EEENSB_IJSH_NSC_ILi512EEEEEENSB_IJSY_NSC_ILi2048EEEEEEEEEEEEEvEENS15_INSA_20SM90_TMA_LOAD_IM2COLENS17_IS19_S1B_NSX_INSB_IJNSB_IJSH_NSC_ILi2EEEEEES1F_S1H_EEENSB_IJNSB_IJSD_S1M_EEES1L_NSB_IJSY_NSC_ILi4096EEEEEEEEEEEEEvEEEENS_8epilogue10collective6detail29Sm90TmaWarpSpecializedAdapterINS25_15DefaultEpilogueISN_NSB_IJlNSB_IJSD_lllEEESY_EEES2A_NS24_6thread17LinearCombinationISN_Li1EffLNS2B_9ScaleType4KindE0ELNS_15FloatRoundStyleE2ESN_EENS_4gemm15EpilogueDefaultEEEEEvvEEEEvNT_6ParamsE,(.L_x_172 - _ZN7cutlass13device_kernelINS_4conv6kernel13ConvUniversalINS1_16ConvProblemShapeILNS1_8OperatorE2ELi3EEENS1_10collective14CollectiveConvINS1_46MainloopSm90TmaGmmaWarpSpecializedImplicitGemmILS5_2ELi18ELi3EN4cute5tupleIJNSA_1CILi1EEESD_SD_EEENS1_36KernelImplicitTmaWarpSpecializedSm90ELi1EEENSB_IJNSC_ILi64EEENSB_IJNSC_ILi128EEEEEENSB_IJNSC_ILi32EEEEEEEEENS_6half_tESN_NSA_8TiledMMAINSA_8MMA_AtomIJNSA_4SM904GMMA26MMA_64x128x16_F32F16F16_SSILNSR_5MajorE1ELST_1ELNSR_7ScaleInE1ELSU_1EEEEEENSA_6LayoutISE_NSB_IJNSC_ILi0EEESY_SY_EEEEENSB_IJNSA_10UnderscoreES11_S11_EEEEENS7_6detail26Sm90ImplicitGemmTileTraitsINSA_13SM90_TMA_LOADENSA_14ComposedLayoutINSA_7SwizzleILi3ELi4ELi3EEENSA_18smem_ptr_flag_bitsILi16EEENSX_INSB_IJNSB_IJSH_SD_EEENSB_IJNSC_ILi8EEENSC_ILi4EEEEEENSB_IJSD_NSC_ILi18EEEEEEEEENSB_IJNSB_IJSD_SY_EEENSB_IJSH_NSC_ILi512EEEEEENSB_IJSY_NSC_ILi2048EEEEEEEEEEEEEvEENS15_INSA_20SM90_TMA_LOAD_IM2COLENS17_IS19_S1B_NSX_INSB_IJNSB_IJSH_NSC_ILi2EEEEEES1F_S1H_EEENSB_IJNSB_IJSD_S1M_EEES1L_NSB_IJSY_NSC_ILi4096EEEEEEEEEEEEEvEEEENS_8epilogue10collective6detail29Sm90TmaWarpSpecializedAdapterINS25_15DefaultEpilogueISN_NSB_IJlNSB_IJSD_lllEEESY_EEES2A_NS24_6thread17LinearCombinationISN_Li1EffLNS2B_9ScaleType4KindE0ELNS_15FloatRoundStyleE2ESN_EENS_4gemm15EpilogueDefaultEEEEEvvEEEEvNT_6ParamsE)
        .other          _ZN7cutlass13device_kernelINS_4conv6kernel13ConvUniversalINS1_16ConvProblemShapeILNS1_8OperatorE2ELi3EEENS1_10collective14CollectiveConvINS1_46MainloopSm90TmaGmmaWarpSpecializedImplicitGemmILS5_2ELi18ELi3EN4cute5tupleIJNSA_1CILi1EEESD_SD_EEENS1_36KernelImplicitTmaWarpSpecializedSm90ELi1EEENSB_IJNSC_ILi64EEENSB_IJNSC_ILi128EEEEEENSB_IJNSC_ILi32EEEEEEEEENS_6half_tESN_NSA_8TiledMMAINSA_8MMA_AtomIJNSA_4SM904GMMA26MMA_64x128x16_F32F16F16_SSILNSR_5MajorE1ELST_1ELNSR_7ScaleInE1ELSU_1EEEEEENSA_6LayoutISE_NSB_IJNSC_ILi0EEESY_SY_EEEEENSB_IJNSA_10UnderscoreES11_S11_EEEEENS7_6detail26Sm90ImplicitGemmTileTraitsINSA_13SM90_TMA_LOADENSA_14ComposedLayoutINSA_7SwizzleILi3ELi4ELi3EEENSA_18smem_ptr_flag_bitsILi16EEENSX_INSB_IJNSB_IJSH_SD_EEENSB_IJNSC_ILi8EEENSC_ILi4EEEEEENSB_IJSD_NSC_ILi18EEEEEEEEENSB_IJNSB_IJSD_SY_EEENSB_IJSH_NSC_ILi512EEEEEENSB_IJSY_NSC_ILi2048EEEEEEEEEEEEEvEENS15_INSA_20SM90_TMA_LOAD_IM2COLENS17_IS19_S1B_NSX_INSB_IJNSB_IJSH_NSC_ILi2EEEEEES1F_S1H_EEENSB_IJNSB_IJSD_S1M_EEES1L_NSB_IJSY_NSC_ILi4096EEEEEEEEEEEEEvEEEENS_8epilogue10collective6detail29Sm90TmaWarpSpecializedAdapterINS25_15DefaultEpilogueISN_NSB_IJlNSB_IJSD_lllEEESY_EEES2A_NS24_6thread17LinearCombinationISN_Li1EffLNS2B_9ScaleType4KindE0ELNS_15FloatRoundStyleE2ESN_EENS_4gemm15EpilogueDefaultEEEEEvvEEEEvNT_6ParamsE,@"STO_CUDA_ENTRY STV_DEFAULT"
_ZN7cutlass13device_kernelINS_4conv6kernel13ConvUniversalINS1_16ConvProblemShapeILNS1_8OperatorE2ELi3EEENS1_10collective14CollectiveConvINS1_46MainloopSm90TmaGmmaWarpSpecializedImplicitGemmILS5_2ELi18ELi3EN4cute5tupleIJNSA_1CILi1EEESD_SD_EEENS1_36KernelImplicitTmaWarpSpecializedSm90ELi1EEENSB_IJNSC_ILi64EEENSB_IJNSC_ILi128EEEEEENSB_IJNSC_ILi32EEEEEEEEENS_6half_tESN_NSA_8TiledMMAINSA_8MMA_AtomIJNSA_4SM904GMMA26MMA_64x128x16_F32F16F16_SSILNSR_5MajorE1ELST_1ELNSR_7ScaleInE1ELSU_1EEEEEENSA_6LayoutISE_NSB_IJNSC_ILi0EEESY_SY_EEEEENSB_IJNSA_10UnderscoreES11_S11_EEEEENS7_6detail26Sm90ImplicitGemmTileTraitsINSA_13SM90_TMA_LOADENSA_14ComposedLayoutINSA_7SwizzleILi3ELi4ELi3EEENSA_18smem_ptr_flag_bitsILi16EEENSX_INSB_IJNSB_IJSH_SD_EEENSB_IJNSC_ILi8EEENSC_ILi4EEEEEENSB_IJSD_NSC_ILi18EEEEEEEEENSB_IJNSB_IJSD_SY_EEENSB_IJSH_NSC_ILi512EEEEEENSB_IJSY_NSC_ILi2048EEEEEEEEEEEEEvEENS15_INSA_20SM90_TMA_LOAD_IM2COLENS17_IS19_S1B_NSX_INSB_IJNSB_IJSH_NSC_ILi2EEEEEES1F_S1H_EEENSB_IJNSB_IJSD_S1M_EEES1L_NSB_IJSY_NSC_ILi4096EEEEEEEEEEEEEvEEEENS_8epilogue10collective6detail29Sm90TmaWarpSpecializedAdapterINS25_15DefaultEpilogueISN_NSB_IJlNSB_IJSD_lllEEESY_EEES2A_NS24_6thread17LinearCombinationISN_Li1EffLNS2B_9ScaleType4KindE0ELNS_15FloatRoundStyleE2ESN_EENS_4gemm15EpilogueDefaultEEEEEvvEEEEvNT_6ParamsE:
[----:B------:R-:W-:Y:S01]  /*0000*/  LDC R1, c[0x0][0x28] ;  /* 0x00000a00ff017b82 */ /* 0x000fe20000000800 */
[----:B------:R-:W0:Y:S01]  /*0010*/  S2R R13, SR_TID.X ;  /* 0x00000000000d7919 */ /* 0x000e220000002100 */
[----:B------:R-:W-:Y:S01]  /*0020*/  ELECT P0, URZ, PT ;  /* 0x00000000003f782f */ /* 0x000fe20003800000 */
[----:B------:R-:W-:Y:S01]  /*0030*/  BSSY B0, `(.L_x_0) ;  /* 0x000000f000007945 */ /* 0x000fe20003800000 */
[--C-:B0-----:R-:W-:Y:S02]  /*0040*/  SHF.R.U32.HI R0, RZ, 0x5, R13.reuse ;  /* 0x00000005ff007819 */ /* 0x101fe4000001160d */
[----:B------:R-:W-:-:S03]  /*0050*/  SHF.R.U32.HI R3, RZ, 0x7, R13 ;  /* 0x00000007ff037819 */ /* 0x000fc6000001160d */
[----:B------:R-:W0:Y:S04]  /*0060*/  SHFL.IDX PT, R2, R0, RZ, 0x1f ;  /* 0x00001fff00027589 */ /* 0x000e2800000e0000 */
[----:B------:R1:W2:Y:S01]  /*0070*/  SHFL.IDX PT, R8, R3, RZ, 0x1f ;  /* 0x00001fff03087589 */ /* 0x0002a200000e0000 */
[----:B0-----:R-:W-:-:S13]  /*0080*/  ISETP.NE.OR P0, PT, R2, RZ, !P0 ;  /* 0x000000ff0200720c */ /* 0x001fda0004705670 */
[----:B-12---:R-:W-:Y:S05]  /*0090*/  @P0 BRA `(.L_x_1) ;  /* 0x0000000000200947 */ /* 0x006fea0003800000 */
[----:B------:R-:W-:Y:S02]  /*00a0*/  ULDC.64 UR4, c[0x0][0x198] ;  /* 0x0000660000047ab9 */ /* 0x000fe40000000a00 */
[----:B------:R-:W-:Y:S02]  /*00b0*/  UIADD3 UR6, UP0, UR4, 0xf0, URZ ;  /* 0x000000f004067890 */ /* 0x000fe4000ff1e03f */
[----:B------:R-:W-:Y:S02]  /*00c0*/  UIADD3 UR4, UP1, UR4, 0x1f0, URZ ;  /* 0x000001f004047890 */ /* 0x000fe4000ff3e03f */
[----:B------:R-:W-:Y:S02]  /*00d0*/  UIADD3.X UR7, URZ, UR5, URZ, UP0, !UPT ;  /* 0x000000053f077290 */ /* 0x000fe400087fe43f */
[----:B------:R-:W-:-:S07]  /*00e0*/  UIADD3.X UR5, URZ, UR5, URZ, UP1, !UPT ;  /* 0x000000053f057290 */ /* 0x000fce0008ffe43f */
[----:B------:R0:W-:Y:S02]  /*00f0*/  UTMACCTL.PF [UR6] ;  /* 0x00000000060079b9 */ /* 0x0001e40008040000 */
[----:B------:R0:W-:Y:S02]  /*0100*/  UTMACCTL.PF [UR4] ;  /* 0x00000000040079b9 */ /* 0x0001e40008040000 */
[----:B0-----:R-:W-:Y:S01]  /*0110*/  NOP ;  /* 0x0000000000007918 */ /* 0x001fe20000000000 */
.L_x_1:
[----:B------:R-:W-:Y:S05]  /*0120*/  BSYNC B0 ;  /* 0x0000000000007941 */ /* 0x000fea0003800000 */
.L_x_0:
[----:B------:R-:W0:Y:S01]  /*0130*/  SHFL.IDX PT, R0, R0, RZ, 0x1f ;  /* 0x00001fff00007589 */ /* 0x000e2200000e0000 */
[----:B------:R-:W-:-:S04]  /*0140*/  SHF.R.S32.HI R3, RZ, 0x1f, R2 ;  /* 0x0000001fff037819 */ /* 0x000fc80000011402 */
[----:B------:R-:W-:Y:S02]  /*0150*/  LEA.HI R3, R3, R2, RZ, 0x2 ;  /* 0x0000000203037211 */ /* 0x000fe400078f10ff */
[----:B0-----:R-:W-:-:S13]  /*0160*/  ISETP.NE.AND P0, PT, R0, RZ, PT ;  /* 0x000000ff0000720c */ /* 0x001fda0003f05270 */
[----:B------:R-:W-:Y:S05]  /*0170*/  @P0 BRA `(.L_x_2) ;  /* 0x0000000000d40947 */ /* 0x000fea0003800000 */
[----:B------:R-:W-:Y:S01]  /*0180*/  ELECT P0, URZ, PT ;  /* 0x00000000003f782f */ /* 0x000fe20003800000 */
[----:B------:R-:W-:-:S12]  /*0190*/  BSSY B0, `(.L_x_2) ;  /* 0x0000033000007945 */ /* 0x000fd80003800000 */
[----:B------:R-:W-:Y:S05]  /*01a0*/  @!P0 BRA `(.L_x_3) ;  /* 0x0000000000c48947 */ /* 0x000fea0003800000 */
[----:B------:R-:W0:Y:S01]  /*01b0*/  S2UR UR8, SR_CgaCtaId ;  /* 0x00000000000879c3 */ /* 0x000e220000008800 */
[----:B------:R-:W-:Y:S01]  /*01c0*/  UMOV UR4, 0x400 ;  /* 0x0000040000047882 */ /* 0x000fe20000000000 */
[----:B------:R-:W-:Y:S01]  /*01d0*/  UMOV UR5, 0x1 ;  /* 0x0000000100057882 */ /* 0x000fe20000000000 */
[----:B------:R-:W-:Y:S02]  /*01e0*/  UMOV UR6, 0x80 ;  /* 0x0000008000067882 */ /* 0x000fe40000000000 */
[----:B------:R-:W-:-:S04]  /*01f0*/  UIADD3 UR6, -UR6, 0x100000, URZ ;  /* 0x0010000006067890 */ /* 0x000fc8000fffe13f */
[----:B------:R-:W-:Y:S02]  /*0200*/  USHF.L.U32 UR7, UR6, 0xb, URZ ;  /* 0x0000000b06077899 */ /* 0x000fe4000800063f */
[----:B------:R-:W-:Y:S02]  /*0210*/  USHF.L.U32 UR6, UR6, 0x1, URZ ;  /* 0x0000000106067899 */ /* 0x000fe4000800063f */
[----:B0-----:R-:W-:Y:S02]  /*0220*/  ULEA UR8, UR8, UR4, 0x18 ;  /* 0x0000000408087291 */ /* 0x001fe4000f8ec03f */
[----:B------:R-:W-:-:S04]  /*0230*/  UIADD3 UR4, -UR5, 0x100000, URZ ;  /* 0x0010000005047890 */ /* 0x000fc8000fffe13f */
[----:B------:R-:W-:Y:S02]  /*0240*/  USHF.L.U32 UR5, UR4, 0xb, URZ ;  /* 0x0000000b04057899 */ /* 0x000fe4000800063f */
[----:B------:R-:W-:Y:S01]  /*0250*/  USHF.L.U32 UR4, UR4, 0x1, URZ ;  /* 0x0000000104047899 */ /* 0x000fe2000800063f */
[----:B------:R-:W0:Y:S11]  /*0260*/  FENCE.VIEW.ASYNC.S ;  /* 0x00000000000073c6 */ /* 0x000e360000000000 */
[----:B0-----:R0:W1:Y:S01]  /*0270*/  SYNCS.EXCH.64 URZ, [UR8+0x36000], UR4 ;  /* 0x03600004083f75b2 */ /* 0x0010620008000100 */
[----:B------:R0:W2:Y:S01]  /*0280*/  SYNCS.EXCH.64 URZ, [UR8+0x36090], UR6 ;  /* 0x03609006083f75b2 */ /* 0x0000a20008000100 */
[----:B------:R0:W3:Y:S01]  /*0290*/  SYNCS.EXCH.64 URZ, [UR8+0x36008], UR4 ;  /* 0x03600804083f75b2 */ /* 0x0000e20008000100 */
[----:B------:R0:W4:Y:S01]  /*02a0*/  SYNCS.EXCH.64 URZ, [UR8+0x36098], UR6 ;  /* 0x03609806083f75b2 */ /* 0x0001220008000100 */
[----:B------:R0:W0:Y:S01]  /*02b0*/  SYNCS.EXCH.64 URZ, [UR8+0x36010], UR4 ;  /* 0x03601004083f75b2 */ /* 0x0000220008000100 */
        /* <DEDUP_REMOVED lines=31> */
[----:B-1234-:R-:W-:Y:S01]  /*04b0*/  NOP ;  /* 0x0000000000007918 */ /* 0x01efe20000000000 */
.L_x_3:
[----:B0-----:R-:W-:Y:S05]  /*04c0*/  BSYNC B0 ;  /* 0x0000000000007941 */ /* 0x001fea0003800000 */
.L_x_2:
[----:B------:R-:W-:Y:S01]  /*04d0*/  ULDC.64 UR4, c[0x0][0x618] ;  /* 0x0001860000047ab9 */ /* 0x000fe20000000a00 */
[----:B------:R-:W-:Y:S01]  /*04e0*/  LOP3.LUT R3, R3, 0xfffffffc, RZ, 0xc0, !PT ;  /* 0xfffffffc03037812 */ /* 0x000fe200078ec0ff */
[----:B------:R-:W-:Y:S01]  /*04f0*/  NOP ;  /* 0x0000000000007918 */ /* 0x000fe20000000000 */
[----:B------:R-:W-:Y:S01]  /*0500*/  ISETP.NE.U32.AND P0, PT, RZ, UR4, PT ;  /* 0x00000004ff007c0c */ /* 0x000fe2000bf05070 */
[----:B------:R-:W-:Y:S01]  /*0510*/  NOP ;  /* 0x0000000000007918 */ /* 0x000fe20000000000 */
[----:B------:R-:W-:Y:S01]  /*0520*/  BAR.SYNC.DEFER_BLOCKING 0x0 ;  /* 0x0000000000007b1d */ /* 0x000fe20000010000 */
[----:B------:R-:W-:Y:S01]  /*0530*/  IMAD.IADD R3, R2, 0x1, -R3 ;  /* 0x0000000102037824 */ /* 0x000fe200078e0a03 */
[----:B------:R-:W-:Y:S02]  /*0540*/  ISETP.NE.AND.EX P0, PT, RZ, UR5, PT, P0 ;  /* 0x00000005ff007c0c */ /* 0x000fe4000bf05300 */
[C---:B------:R-:W-:Y:S02]  /*0550*/  ISETP.NE.AND P2, PT, R8.reuse, 0x1, PT ;  /* 0x000000010800780c */ /* 0x040fe40003f45270 */
[----:B------:R-:W-:Y:S01]  /*0560*/  LOP3.LUT P1, RZ, R8, R3, RZ, 0xfc, !PT ;  /* 0x0000000308ff7212 */ /* 0x000fe2000782fcff */
[----:B------:R-:W-:-:S03]  /*0570*/  ULDC.64 UR12, c[0x0][0x208] ;  /* 0x00008200000c7ab9 */ /* 0x000fc60000000a00 */
[----:B------:R-:W-:-:S04]  /*0580*/  SEL R2, RZ, 0x1, P1 ;  /* 0x00000001ff027807 */ /* 0x000fc80000800000 */
[----:B------:R-:W-:Y:S01]  /*0590*/  SEL R2, R2, 0x2, P2 ;  /* 0x0000000202027807 */ /* 0x000fe20001000000 */
[----:B------:R-:W-:Y:S06]  /*05a0*/  @!P0 BRA `(.L_x_4) ;  /* 0x00000000001c8947 */ /* 0x000fec0003800000 */
[----:B------:R-:W0:Y:S02]  /*05b0*/  LDC.64 R4, c[0x0][0x618] ;  /* 0x00018600ff047b82 */ /* 0x000e240000000a00 */
[----:B0-----:R-:W2:Y:S02]  /*05c0*/  LDG.E.64 R4, desc[UR12][R4.64] ;  /* 0x0000000c04047981 */ /* 0x001ea4000c1e1b00 */
[----:B--2---:R-:W-:-:S04]  /*05d0*/  ISETP.NE.U32.AND P0, PT, R4, RZ, PT ;  /* 0x000000ff0400720c */ /* 0x004fc80003f05070 */
[----:B------:R-:W-:-:S13]  /*05e0*/  ISETP.NE.AND.EX P0, PT, R5, RZ, PT, P0 ;  /* 0x000000ff0500720c */ /* 0x000fda0003f05300 */
[----:B------:R-:W-:Y:S05]  /*05f0*/  @!P0 BRA `(.L_x_4) ;  /* 0x0000000000088947 */ /* 0x000fea0003800000 */
[----:B------:R2:W5:Y:S01]  /*0600*/  LD.E R0, desc[UR12][R4.64] ;  /* 0x0000000c04007980 */ /* 0x000562000c101900 */
[----:B------:R-:W-:Y:S05]  /*0610*/  BRA `(.L_x_5) ;  /* 0x0000000000207947 */ /* 0x000fea0003800000 */
.L_x_4:
[----:B------:R-:W-:Y:S02]  /*0620*/  ULDC.64 UR4, c[0x0][0x608] ;  /* 0x0001820000047ab9 */ /* 0x000fe40000000a00 */
[----:B------:R-:W-:-:S04]  /*0630*/  ISETP.NE.U32.AND P0, PT, RZ, UR4, PT ;  /* 0x00000004ff007c0c */ /* 0x000fc8000bf05070 */
[----:B------:R-:W-:-:S13]  /*0640*/  ISETP.NE.AND.EX P0, PT, RZ, UR5, PT, P0 ;  /* 0x00000005ff007c0c */ /* 0x000fda000bf05300 */
[----:B------:R-:W-:Y:S05]  /*0650*/  @!P0 BRA `(.L_x_6) ;  /* 0x00000000000c8947 */ /* 0x000fea0003800000 */
[----:B------:R-:W0:Y:S02]  /*0660*/  LDC.64 R4, c[0x0][0x608] ;  /* 0x00018200ff047b82 */ /* 0x000e240000000a00 */
[----:B0-----:R0:W5:Y:S01]  /*0670*/  LDG.E R0, desc[UR12][R4.64] ;  /* 0x0000000c04007981 */ /* 0x001162000c1e1900 */
[----:B------:R-:W-:Y:S05]  /*0680*/  BRA `(.L_x_5) ;  /* 0x0000000000047947 */ /* 0x000fea0003800000 */
.L_x_6:
[----:B------:R-:W1:Y:S02]  /*0690*/  LDC R0, c[0x0][0x600] ;  /* 0x00018000ff007b82 */ /* 0x000e640000000800 */
.L_x_5:
[----:B------:R-:W-:Y:S02]  /*06a0*/  ULDC.64 UR4, c[0x0][0x620] ;  /* 0x0001880000047ab9 */ /* 0x000fe40000000a00 */
[----:B------:R-:W-:-:S04]  /*06b0*/  ISETP.NE.U32.AND P0, PT, RZ, UR4, PT ;  /* 0x00000004ff007c0c */ /* 0x000fc8000bf05070 */
[----:B------:R-:W-:-:S13]  /*06c0*/  ISETP.NE.AND.EX P0, PT, RZ, UR5, PT, P0 ;  /* 0x00000005ff007c0c */ /* 0x000fda000bf05300 */
[----:B------:R-:W-:Y:S05]  /*06d0*/  @!P0 BRA `(.L_x_7) ;  /* 0x00000000001c8947 */ /* 0x000fea0003800000 */
[----:B0-2---:R-:W0:Y:S02]  /*06e0*/  LDC.64 R4, c[0x0][0x620] ;  /* 0x00018800ff047b82 */ /* 0x005e240000000a00 */
[----:B0-----:R-:W2:Y:S02]  /*06f0*/  LDG.E.64 R4, desc[UR12][R4.64] ;  /* 0x0000000c04047981 */ /* 0x001ea4000c1e1b00 */
[----:B--2---:R-:W-:-:S04]  /*0700*/  ISETP.NE.U32.AND P0, PT, R4, RZ, PT ;  /* 0x000000ff0400720c */ /* 0x004fc80003f05070 */
[----:B------:R-:W-:-:S13]  /*0710*/  ISETP.NE.AND.EX P0, PT, R5, RZ, PT, P0 ;  /* 0x000000ff0500720c */ /* 0x000fda0003f05300 */
[----:B------:R-:W-:Y:S05]  /*0720*/  @!P0 BRA `(.L_x_7) ;  /* 0x0000000000088947 */ /* 0x000fea0003800000 */
[----:B------:R0:W5:Y:S01]  /*0730*/  LD.E R6, desc[UR12][R4.64] ;  /* 0x0000000c04067980 */ /* 0x000162000c101900 */
[----:B------:R-:W-:Y:S05]  /*0740*/  BRA `(.L_x_8) ;  /* 0x0000000000207947 */ /* 0x000fea0003800000 */
.L_x_7:
[----:B------:R-:W-:Y:S02]  /*0750*/  ULDC.64 UR4, c[0x0][0x610] ;  /* 0x0001840000047ab9 */ /* 0x000fe40000000a00 */
[----:B------:R-:W-:-:S04]  /*0760*/  ISETP.NE.U32.AND P0, PT, RZ, UR4, PT ;  /* 0x00000004ff007c0c */ /* 0x000fc8000bf05070 */
[----:B------:R-:W-:-:S13]  /*0770*/  ISETP.NE.AND.EX P0, PT, RZ, UR5, PT, P0 ;  /* 0x00000005ff007c0c */ /* 0x000fda000bf05300 */
[----:B------:R-:W-:Y:S05]  /*0780*/  @!P0 BRA `(.L_x_9) ;  /* 0x00000000000c8947 */ /* 0x000fea0003800000 */
[----:B------:R-:W3:Y:S02]  /*0790*/  LDC.64 R6, c[0x0][0x610] ;  /* 0x00018400ff067b82 */ /* 0x000ee40000000a00 */
[----:B---3--:R4:W5:Y:S01]  /*07a0*/  LDG.E R6, desc[UR12][R6.64] ;  /* 0x0000000c06067981 */ /* 0x008962000c1e1900 */
[----:B------:R-:W-:Y:S05]  /*07b0*/  BRA `(.L_x_8) ;  /* 0x0000000000047947 */ /* 0x000fea0003800000 */
.L_x_9:
[----:B------:R-:W3:Y:S02]  /*07c0*/  LDC R6, c[0x0][0x604] ;  /* 0x00018100ff067b82 */ /* 0x000ee40000000800 */
.L_x_8:
[----:B0-2---:R-:W0:Y:S01]  /*07d0*/  LDC R4, c[0x0][0x4d8] ;  /* 0x00013600ff047b82 */ /* 0x005e220000000800 */
[----:B------:R-:W2:Y:S07]  /*07e0*/  S2R R12, SR_CTAID.Y ;  /* 0x00000000000c7919 */ /* 0x000eae0000002600 */
[----:B------:R-:W1:Y:S01]  /*07f0*/  LDC R15, c[0x0][0x4dc] ;  /* 0x00013700ff0f7b82 */ /* 0x000e620000000800 */
[----:B0-----:R-:W-:-:S05]  /*0800*/  VIADD R4, R4, 0x7f ;  /* 0x0000007f04047836 */ /* 0x001fca0000000000 */
[----:B------:R-:W-:Y:S02]  /*0810*/  SHF.R.S32.HI R5, RZ, 0x1f, R4 ;  /* 0x0000001fff057819 */ /* 0x000fe40000011404 */
[----:B-1----:R-:W-:Y:S02]  /*0820*/  IABS R16, R15 ;  /* 0x0000000f00107213 */ /* 0x002fe40000000000 */
[----:B------:R-:W-:-:S04]  /*0830*/  LEA.HI R5, R5, R4, RZ, 0x7 ;  /* 0x0000000405057211 */ /* 0x000fc800078f38ff */
[----:B------:R-:W-:-:S04]  /*0840*/  SHF.R.S32.HI R11, RZ, 0x7, R5 ;  /* 0x00000007ff0b7819 */ /* 0x000fc80000011405 */
[-C--:B------:R-:W-:Y:S02]  /*0850*/  IABS R14, R11.reuse ;  /* 0x0000000b000e7213 */ /* 0x080fe40000000000 */
[----:B------:R-:W-:Y:S02]  /*0860*/  IABS R10, R11 ;  /* 0x0000000b000a7213 */ /* 0x000fe40000000000 */
[----:B----4-:R-:W0:Y:S03]  /*0870*/  I2F.RP R7, R14 ;  /* 0x0000000e00077306 */ /* 0x010e260000209400 */
[----:B------:R-:W-:-:S05]  /*0880*/  IMAD.MOV R10, RZ, RZ, -R10 ;  /* 0x000000ffff0a7224 */ /* 0x000fca00078e0a0a */
[----:B0-----:R-:W0:Y:S02]  /*0890*/  MUFU.RCP R7, R7 ;  /* 0x0000000700077308 */ /* 0x001e240000001000 */
[----:B0-----:R-:W-:Y:S01]  /*08a0*/  VIADD R4, R7, 0xffffffe ;  /* 0x0ffffffe07047836 */ /* 0x001fe20000000000 */
[----:B--2---:R-:W-:-:S05]  /*08b0*/  IABS R7, R12 ;  /* 0x0000000c00077213 */ /* 0x004fca0000000000 */
[----:B------:R0:W1:Y:S02]  /*08c0*/  F2I.FTZ.U32.TRUNC.NTZ R5, R4 ;  /* 0x0000000400057305 */ /* 0x000064000021f000 */
[----:B0-----:R-:W-:Y:S02]  /*08d0*/  IMAD.MOV.U32 R4, RZ, RZ, RZ ;  /* 0x000000ffff047224 */ /* 0x001fe400078e00ff */
[----:B-1----:R-:W-:-:S04]  /*08e0*/  IMAD.MOV R9, RZ, RZ, -R5 ;  /* 0x000000ffff097224 */ /* 0x002fc800078e0a05 */
[----:B------:R-:W-:-:S04]  /*08f0*/  IMAD R9, R9, R14, RZ ;  /* 0x0000000e09097224 */ /* 0x000fc800078e02ff */
[----:B------:R-:W-:Y:S02]  /*0900*/  IMAD.HI.U32 R5, R5, R9, R4 ;  /* 0x0000000905057227 */ /* 0x000fe400078e0004 */
[----:B------:R-:W0:Y:S04]  /*0910*/  I2F.RP R9, R16 ;  /* 0x0000001000097306 */ /* 0x000e280000209400 */
[----:B------:R-:W-:-:S04]  /*0920*/  IMAD.HI.U32 R4, R5, R7, RZ ;  /* 0x0000000705047227 */ /* 0x000fc800078e00ff */
[----:B------:R-:W-:Y:S01]  /*0930*/  IMAD R5, R4, R10, R7 ;  /* 0x0000000a04057224 */ /* 0x000fe200078e0207 */
[----:B------:R-:W-:-:S04]  /*0940*/  LOP3.LUT R7, R12, R11, RZ, 0x3c, !PT ;  /* 0x0000000b0c077212 */ /* 0x000fc800078e3cff */
[----:B------:R-:W-:Y:S01]  /*0950*/  ISETP.GT.U32.AND P1, PT, R14, R5, PT ;  /* 0x000000050e00720c */ /* 0x000fe20003f24070 */
[----:B0-----:R-:W0:Y:S01]  /*0960*/  MUFU.RCP R9, R9 ;  /* 0x0000000900097308 */ /* 0x001e220000001000 */
[----:B------:R-:W-:-:S11]  /*0970*/  ISETP.GE.AND P2, PT, R7, RZ, PT ;  /* 0x000000ff0700720c */ /* 0x000fd60003f46270 */
[----:B------:R-:W-:Y:S02]  /*0980*/  @!P1 IMAD.IADD R5, R5, 0x1, -R14 ;  /* 0x0000000105059824 */ /* 0x000fe400078e0a0e */
[----:B------:R-:W-:Y:S01]  /*0990*/  @!P1 VIADD R4, R4, 0x1 ;  /* 0x0000000104049836 */ /* 0x000fe20000000000 */
[----:B------:R-:W-:Y:S02]  /*09a0*/  ISETP.NE.AND P1, PT, R11, RZ, PT ;  /* 0x000000ff0b00720c */ /* 0x000fe40003f25270 */
[----:B------:R-:W-:Y:S01]  /*09b0*/  ISETP.GE.U32.AND P0, PT, R5, R14, PT ;  /* 0x0000000e0500720c */ /* 0x000fe20003f06070 */
[----:B0-----:R-:W-:Y:S01]  /*09c0*/  VIADD R10, R9, 0xffffffe ;  /* 0x0ffffffe090a7836 */ /* 0x001fe20000000000 */
[----:B------:R-:W0:Y:S03]  /*09d0*/  LDC R14, c[0x0][0x4e0] ;  /* 0x00013800ff0e7b82 */ /* 0x000e260000000800 */
[----:B------:R-:W1:Y:S08]  /*09e0*/  F2I.FTZ.U32.TRUNC.NTZ R5, R10 ;  /* 0x0000000a00057305 */ /* 0x000e70000021f000 */
[----:B------:R-:W-:-:S04]  /*09f0*/  @P0 VIADD R4, R4, 0x1 ;  /* 0x0000000104040836 */ /* 0x000fc80000000000 */
[----:B------:R-:W-:Y:S02]  /*0a00*/  IMAD.MOV.U32 R18, RZ, RZ, R4 ;  /* 0x000000ffff127224 */ /* 0x000fe400078e0004 */
[----:B------:R-:W-:Y:S02]  /*0a10*/  IMAD.MOV.U32 R4, RZ, RZ, RZ ;  /* 0x000000ffff047224 */ /* 0x000fe400078e00ff */
[--C-:B-1----:R-:W-:Y:S02]  /*0a20*/  IMAD.MOV R7, RZ, RZ, -R5.reuse ;  /* 0x000000ffff077224 */ /* 0x102fe400078e0a05 */
[----:B------:R-:W-:Y:S01]  /*0a30*/  @!P2 IMAD.MOV R18, RZ, RZ, -R18 ;  /* 0x000000ffff12a224 */ /* 0x000fe200078e0a12 */
[----:B------:R-:W-:Y:S01]  /*0a40*/  @!P1 LOP3.LUT R18, RZ, R11, RZ, 0x33, !PT ;  /* 0x0000000bff129212 */ /* 0x000fe200078e33ff */
[----:B------:R-:W-:Y:S01]  /*0a50*/  IMAD R7, R7, R16, RZ ;  /* 0x0000001007077224 */ /* 0x000fe200078e02ff */
[----:B0-----:R-:W-:Y:S02]  /*0a60*/  IABS R17, R14 ;  /* 0x0000000e00117213 */ /* 0x001fe40000000000 */
[----:B------:R-:W-:Y:S01]  /*0a70*/  IABS R9, R18 ;  /* 0x0000001200097213 */ /* 0x000fe20000000000 */
[----:B------:R-:W-:-:S04]  /*0a80*/  IMAD.HI.U32 R4, R5, R7, R4 ;  /* 0x0000000705047227 */ /* 0x000fc800078e0004 */
[----:B------:R-:W-:Y:S02]  /*0a90*/  IMAD.MOV.U32 R5, RZ, RZ, R9 ;  /* 0x000000ffff057224 */ /* 0x000fe400078e0009 */
[----:B------:R-:W0:Y:S02]  /*0aa0*/  I2F.RP R9, R17 ;  /* 0x0000001100097306 */ /* 0x000e240000209400 */
[----:B------:R-:W-:-:S04]  /*0ab0*/  IMAD.HI.U32 R4, R4, R5, RZ ;  /* 0x0000000504047227 */ /* 0x000fc800078e00ff */
[----:B------:R-:W-:-:S04]  /*0ac0*/  IMAD.MOV R7, RZ, RZ, -R4 ;  /* 0x000000ffff077224 */ /* 0x000fc800078e0a04 */
        /* <DEDUP_REMOVED lines=14> */
[----:B-1----:R-:W-:Y:S02]  /*0bb0*/  IMAD.MOV R4, RZ, RZ, -R5 ;  /* 0x000000ffff047224 */ /* 0x002fe400078e0a05 */
[----:B------:R-:W-:Y:S01]  /*0bc0*/  @!P2 IMAD.MOV R19, RZ, RZ, -R19 ;  /* 0x000000ffff13a224 */ /* 0x000fe200078e0a13 */
[----:B------:R-:W-:Y:S01]  /*0bd0*/  @!P1 LOP3.LUT R19, RZ, R15, RZ, 0x33, !PT ;  /* 0x0000000fff139212 */ /* 0x000fe200078e33ff */
[----:B------:R-:W-:Y:S02]  /*0be0*/  IMAD R7, R4, R17, RZ ;  /* 0x0000001104077224 */ /* 0x000fe400078e02ff */
[----:B------:R-:W-:Y:S01]  /*0bf0*/  IMAD.MOV.U32 R4, RZ, RZ, RZ ;  /* 0x000000ffff047224 */ /* 0x000fe200078e00ff */
[----:B------:R-:W-:Y:S01]  /*0c00*/  IABS R9, R19 ;  /* 0x0000001300097213 */ /* 0x000fe20000000000 */
[----:B------:R-:W-:-:S02]  /*0c10*/  IMAD.MOV R10, RZ, RZ, -R19 ;  /* 0x000000ffff0a7224 */ /* 0x000fc400078e0a13 */
[----:B------:R-:W-:-:S04]  /*0c20*/  IMAD.HI.U32 R4, R5, R7, R4 ;  /* 0x0000000705047227 */ /* 0x000fc800078e0004 */
[----:B------:R-:W-:Y:S02]  /*0c30*/  IMAD.MOV.U32 R5, RZ, RZ, R9 ;  /* 0x000000ffff057224 */ /* 0x000fe400078e0009 */
[----:B------:R-:W-:Y:S02]  /*0c40*/  IMAD.MOV R9, RZ, RZ, -R18 ;  /* 0x000000ffff097224 */ /* 0x000fe400078e0a12 */
[----:B------:R-:W-:-:S04]  /*0c50*/  IMAD.HI.U32 R7, R4, R5, RZ ;  /* 0x0000000504077227 */ /* 0x000fc800078e00ff */
[----:B------:R-:W-:Y:S02]  /*0c60*/  IMAD.MOV R4, RZ, RZ, -R7 ;  /* 0x000000ffff047224 */ /* 0x000fe400078e0a07 */
[----:B------:R-:W-:Y:S02]  /*0c70*/  IMAD R11, R11, R9, R12 ;  /* 0x000000090b0b7224 */ /* 0x000fe400078e020c */
[----:B------:R-:W-:Y:S02]  /*0c80*/  IMAD R4, R17, R4, R5 ;  /* 0x0000000411047224 */ /* 0x000fe400078e0205 */
[----:B------:R-:W-:-:S03]  /*0c90*/  IMAD R9, R15, R10, R18 ;  /* 0x0000000a0f097224 */ /* 0x000fc600078e0212 */
[----:B------:R-:W-:-:S13]  /*0ca0*/  ISETP.GT.U32.AND P1, PT, R17, R4, PT ;  /* 0x000000041100720c */ /* 0x000fda0003f24070 */
[----:B------:R-:W-:Y:S02]  /*0cb0*/  @!P1 IMAD.IADD R4, R4, 0x1, -R17 ;  /* 0x0000000104049824 */ /* 0x000fe400078e0a11 */
[----:B------:R-:W-:Y:S01]  /*0cc0*/  @!P1 VIADD R7, R7, 0x1 ;  /* 0x0000000107079836 */ /* 0x000fe20000000000 */
[----:B------:R-:W-:Y:S02]  /*0cd0*/  ISETP.NE.AND P1, PT, R14, RZ, PT ;  /* 0x000000ff0e00720c */ /* 0x000fe40003f25270 */
[----:B------:R-:W-:Y:S02]  /*0ce0*/  ISETP.GE.U32.AND P0, PT, R4, R17, PT ;  /* 0x000000110400720c */ /* 0x000fe40003f06070 */
[----:B------:R-:W-:-:S04]  /*0cf0*/  LOP3.LUT R4, R19, R14, RZ, 0x3c, !PT ;  /* 0x0000000e13047212 */ /* 0x000fc800078e3cff */
[----:B------:R-:W-:Y:S01]  /*0d00*/  ISETP.GE.AND P2, PT, R4, RZ, PT ;  /* 0x000000ff0400720c */ /* 0x000fe20003f46270 */
[----:B0-----:R-:W-:-:S05]  /*0d10*/  VIADD R4, R16, 0x1f ;  /* 0x0000001f10047836 */ /* 0x001fca0000000000 */
[----:B------:R-:W-:Y:S01]  /*0d20*/  SHF.R.S32.HI R5, RZ, 0x1f, R4 ;  /* 0x0000001fff057819 */ /* 0x000fe20000011404 */
[----:B------:R-:W-:Y:S01]  /*0d30*/  @P0 VIADD R7, R7, 0x1 ;  /* 0x0000000107070836 */ /* 0x000fe20000000000 */
[----:B------:R-:W-:Y:S02]  /*0d40*/  ISETP.NE.AND P0, PT, R8, RZ, PT ;  /* 0x000000ff0800720c */ /* 0x000fe40003f05270 */
[----:B------:R-:W-:-:S03]  /*0d50*/  LEA.HI R5, R5, R4, RZ, 0x5 ;  /* 0x0000000405057211 */ /* 0x000fc600078f28ff */
[----:B------:R-:W-:Y:S01]  /*0d60*/  @!P2 IMAD.MOV R7, RZ, RZ, -R7 ;  /* 0x000000ffff07a224 */ /* 0x000fe200078e0a07 */
[----:B------:R-:W-:Y:S02]  /*0d70*/  @!P1 LOP3.LUT R7, RZ, R14, RZ, 0x33, !PT ;  /* 0x0000000eff079212 */ /* 0x000fe400078e33ff */
[----:B------:R-:W-:-:S03]  /*0d80*/  SHF.R.S32.HI R10, RZ, 0x5, R5 ;  /* 0x00000005ff0a7819 */ /* 0x000fc60000011405 */
[----:B------:R-:W-:-:S04]  /*0d90*/  IMAD.MOV R17, RZ, RZ, -R7 ;  /* 0x000000ffff117224 */ /* 0x000fc800078e0a07 */
[----:B------:R-:W-:Y:S01]  /*0da0*/  IMAD R12, R14, R17, R19 ;  /* 0x000000110e0c7224 */ /* 0x000fe200078e0213 */
[----:B------:R-:W-:Y:S06]  /*0db0*/  @!P0 BRA `(.L_x_10) ;  /* 0x0000005000a08947 */ /* 0x000fec0003800000 */
[----:B------:R-:W-:-:S13]  /*0dc0*/  ISETP.NE.AND P0, PT, R8, 0x1, PT ;  /* 0x000000010800780c */ /* 0x000fda0003f05270 */
[----:B------:R-:W-:Y:S05]  /*0dd0*/  @P0 EXIT ;  /* 0x000000000000094d */ /* 0x000fea0003800000 */
[----:B------:R-:W-:Y:S01]  /*0de0*/  ISETP.GE.AND P0, PT, R16, 0x1, PT ;  /* 0x000000011000780c */ /* 0x000fe20003f06270 */
[----:B------:R-:W-:Y:S01]  /*0df0*/  UMOV UR4, URZ ;  /* 0x0000003f00047c82 */ /* 0x000fe20008000000 */
[----:B------:R-:W-:Y:S02]  /*0e00*/  CS2R R86, SRZ ;  /* 0x0000000000567805 */ /* 0x000fe4000001ff00 */
[----:B------:R-:W-:Y:S02]  /*0e10*/  CS2R R24, SRZ ;  /* 0x0000000000187805 */ /* 0x000fe4000001ff00 */
[----:B------:R-:W-:Y:S02]  /*0e20*/  CS2R R26, SRZ ;  /* 0x00000000001a7805 */ /* 0x000fe4000001ff00 */
[----:B------:R-:W-:Y:S02]  /*0e30*/  CS2R R28, SRZ ;  /* 0x00000000001c7805 */ /* 0x000fe4000001ff00 */
[----:B------:R-:W-:-:S02]  /*0e40*/  CS2R R30, SRZ ;  /* 0x00000000001e7805 */ /* 0x000fc4000001ff00 */
[----:B------:R-:W-:Y:S02]  /*0e50*/  CS2R R32, SRZ ;  /* 0x0000000000207805 */ /* 0x000fe4000001ff00 */
        /* <DEDUP_REMOVED lines=25> */
[----:B------:R-:W-:Y:S01]  /*0ff0*/  CS2R R84, SRZ ;  /* 0x0000000000547805 */ /* 0x000fe2000001ff00 */
[----:B------:R-:W-:Y:S06]  /*1000*/  @!P0 BRA `(.L_x_11) ;  /* 0x0000000000748947 */ /* 0x000fec0003800000 */
[----:B------:R-:W-:-:S04]  /*1010*/  LOP3.LUT R3, R2, 0x1, RZ, 0xfc, !PT ;  /* 0x0000000102037812 */ /* 0x000fc800078efcff */
[----:B------:R-:W-:-:S13]  /*1020*/  ISETP.NE.AND P0, PT, R3, 0x3, PT ;  /* 0x000000030300780c */ /* 0x000fda0003f05270 */
[----:B------:R-:W-:Y:S05]  /*1030*/  @!P0 BRA `(.L_x_12) ;  /* 0x0000000000048947 */ /* 0x000fea0003800000 */
[----:B------:R-:W-:Y:S01]  /*1040*/  BPT.TRAP 0x1 ;  /* 0x000000040000795c */ /* 0x000fe20000300000 */
.L_x_12:
[----:B------:R-:W0:Y:S01]  /*1050*/  S2UR UR5, SR_CgaCtaId ;  /* 0x00000000000579c3 */ /* 0x000e220000008800 */
[----:B------:R-:W-:Y:S01]  /*1060*/  SHF.L.U32 R3, RZ, 0x1f, RZ ;  /* 0x0000001fff037819 */ /* 0x000fe200000006ff */
[----:B------:R-:W-:Y:S02]  /*1070*/  UMOV UR4, 0x400 ;  /* 0x0000040000047882 */ /* 0x000fe40000000000 */
[----:B0-----:R-:W-:-:S12]  /*1080*/  ULEA UR6, UR5, UR4, 0x18 ;  /* 0x0000000405067291 */ /* 0x001fd8000f8ec03f */
.L_x_13:
[----:B0-----:R-:W-:-:S04]  /*1090*/  IMAD.U32 R4, RZ, RZ, UR6 ;  /* 0x00000006ff047e24 */ /* 0x001fc8000f8e00ff */
[----:B------:R0:W1:Y:S03]  /*10a0*/  SYNCS.PHASECHK.TRANS64.TRYWAIT P0, [R4+URZ+0x36000], R3 ;  /* 0x03600003040075a7 */ /* 0x000066000800017f */
[----:B-1----:R-:W-:Y:S05]  /*10b0*/  @!P0 NANOSLEEP.SYNCS 0x989680 ;  /* 0x009896800000895d */ /* 0x002fea0003900000 */
[----:B------:R-:W1:Y:S02]  /*10c0*/  @!P0 SYNCS.PHASECHK.TRANS64 P0, [R4+URZ+0x36000], R3 ;  /* 0x03600003040085a7 */ /* 0x000e64000800007f */
[----:B-1----:R-:W-:Y:S05]  /*10d0*/  @!P0 BRA `(.L_x_13) ;  /* 0xfffffffc00ec8947 */ /* 0x002fea000383ffff */
[----:B------:R-:W-:Y:S01]  /*10e0*/  UIADD3 UR4, UR6, 0x12000, URZ ;  /* 0x0001200006047890 */ /* 0x000fe2000fffe03f */
[----:B------:R-:W-:Y:S01]  /*10f0*/  WARPGROUP.ARRIVE ;  /* 0x00000000000079c5 */ /* 0x000fe20000000000 */
[----:B------:R-:W-:Y:S02]  /*1100*/  UMOV UR7, 0x40000040 ;  /* 0x4000004000077882 */ /* 0x000fe40000000000 */
[----:B------:R-:W-:Y:S02]  /*1110*/  USHF.R.U32.HI UR5, URZ, 0x4, UR4 ;  /* 0x000000043f057899 */ /* 0x000fe40008011604 */
[----:B------:R-:W-:Y:S02]  /*1120*/  USHF.R.U32.HI UR4, URZ, 0x4, UR6 ;  /* 0x000000043f047899 */ /* 0x000fe40008011606 */
[----:B------:R-:W-:Y:S02]  /*1130*/  ULOP3.LUT UR5, UR5, 0x3fff, URZ, 0xc0, !UPT ;  /* 0x00003fff05057892 */ /* 0x000fe4000f8ec03f */
[----:B------:R-:W-:-:S02]  /*1140*/  ULOP3.LUT UR4, UR4, 0x3fff, URZ, 0xc0, !UPT ;  /* 0x00003fff04047892 */ /* 0x000fc4000f8ec03f */
[----:B------:R-:W-:-:S03]  /*1150*/  ULOP3.LUT UR6, UR5, 0x1000000, URZ, 0xfc, !UPT ;  /* 0x0100000005067892 */ /* 0x000fc6000f8efc3f */
[----:B------:R-:W-:-:S06]  /*1160*/  UMOV UR5, 0x40000040 ;  /* 0x4000004000057882 */ /* 0x000fcc0000000000 */
[----:B------:R-:W-:Y:S01]  /*1170*/  HGMMA.64x128x16.F32 R24, gdesc[UR4].tnspA.tnspB, RZ, !UPT ;  /* 0x61e00000041879f0 */ /* 0x000fe2000c7008ff */
[----:B------:R-:W-:Y:S02]  /*1180*/  UIADD3 UR4, UR4, 0x80, URZ ;  /* 0x0000008004047890 */ /* 0x000fe4000fffe03f */
[----:B------:R-:W-:Y:S01]  /*1190*/  UIADD3 UR6, UR6, 0x80, URZ ;  /* 0x0000008006067890 */ /* 0x000fe2000fffe03f */
[----:B------:R-:W-:Y:S01]  /*11a0*/  UMOV UR5, 0x40000040 ;  /* 0x4000004000057882 */ /* 0x000fe20000000000 */
[----:B------:R-:W-:-:S07]  /*11b0*/  UMOV UR7, 0x40000040 ;  /* 0x4000004000077882 */ /* 0x000fce0000000000 */
[----:B------:R-:W-:Y:S01]  /*11c0*/  HGMMA.64x128x16.F32 R24, gdesc[UR4].tnspA.tnspB, R24, gsb0 ;  /* 0x61e00000041879f0 */ /* 0x000fe20008000818 */
[----:B------:R-:W-:-:S05]  /*11d0*/  UMOV UR4, 0x1 ;  /* 0x0000000100047882 */ /* 0x000fca0000000000 */
.L_x_11:
[----:B0-----:R-:W-:-:S05]  /*11e0*/  VIMNMX R3, R10, 0x1, PT ;  /* 0x000000010a037848 */ /* 0x001fca0003fe0100 */
[----:B------:R-:W-:-:S05]  /*11f0*/  IMAD.IADD R3, R10, 0x1, -R3 ;  /* 0x000000010a037824 */ /* 0x000fca00078e0a03 */
[----:B------:R-:W-:-:S13]  /*1200*/  ISETP.GE.AND P0, PT, R3, 0x1, PT ;  /* 0x000000010300780c */ /* 0x000fda0003f06270 */
[----:B------:R-:W-:Y:S05]  /*1210*/  @!P0 BRA `(.L_x_14) ;  /* 0x0000000000e48947 */ /* 0x000fea0003800000 */
[----:B------:R-:W0:Y:S01]  /*1220*/  S2UR UR6, SR_CgaCtaId ;  /* 0x00000000000679c3 */ /* 0x000e220000008800 */
[----:B------:R-:W-:Y:S01]  /*1230*/  UMOV UR5, 0x400 ;  /* 0x0000040000057882 */ /* 0x000fe20000000000 */
[----:B------:R-:W-:Y:S01]  /*1240*/  LOP3.LUT R13, R2, 0x1, RZ, 0xfc, !PT ;  /* 0x00000001020d7812 */ /* 0x000fe200078efcff */
[----:B------:R-:W-:Y:S01]  /*1250*/  IMAD.MOV.U32 R10, RZ, RZ, RZ ;  /* 0x000000ffff0a7224 */ /* 0x000fe200078e00ff */
[----:B------:R-:W-:Y:S01]  /*1260*/  UISETP.NE.U32.AND UP0, UPT, UR4, URZ, UPT ;  /* 0x0000003f0400728c */ /* 0x000fe2000bf05070 */
[----:B------:R-:W-:Y:S01]  /*1270*/  IMAD.MOV.U32 R4, RZ, RZ, R3 ;  /* 0x000000ffff047224 */ /* 0x000fe200078e0003 */
[----:B0-----:R-:W-:-:S04]  /*1280*/  ULEA UR7, UR6, UR5, 0x18 ;  /* 0x0000000506077291 */ /* 0x001fc8000f8ec03f */
[----:B------:R-:W-:-:S04]  /*1290*/  UIADD3 UR5, UR7, 0x12000, URZ ;  /* 0x0001200007057890 */ /* 0x000fc8000fffe03f */
[----:B------:R-:W-:Y:S02]  /*12a0*/  USHF.R.U32.HI UR6, URZ, 0x4, UR5 ;  /* 0x000000043f067899 */ /* 0x000fe40008011605 */
[----:B------:R-:W-:Y:S02]  /*12b0*/  USHF.R.U32.HI UR5, URZ, 0x4, UR7 ;  /* 0x000000043f057899 */ /* 0x000fe40008011607 */
[----:B------:R-:W-:Y:S02]  /*12c0*/  ULOP3.LUT UR6, UR6, 0x3fff, URZ, 0xc0, !UPT ;  /* 0x00003fff06067892 */ /* 0x000fe4000f8ec03f */
[----:B------:R-:W-:Y:S02]  /*12d0*/  ULOP3.LUT UR14, UR5, 0x3fff, URZ, 0xc0, !UPT ;  /* 0x00003fff050e7892 */ /* 0x000fe4000f8ec03f */
[----:B------:R-:W-:Y:S01]  /*12e0*/  ULOP3.LUT UR15, UR6, 0x1000000, URZ, 0xfc, !UPT ;  /* 0x01000000060f7892 */ /* 0x000fe2000f8efc3f */
[----:B------:R-:W-:-:S11]  /*12f0*/  UMOV UR5, URZ ;  /* 0x0000003f00057c82 */ /* 0x000fd60008000000 */
.L_x_19:
[----:B------:R-:W-:-:S13]  /*1300*/  ISETP.NE.AND P1, PT, R13, 0x3, PT ;  /* 0x000000030d00780c */ /* 0x000fda0003f25270 */
[----:B0-----:R-:W-:Y:S05]  /*1310*/  @!P1 BRA `(.L_x_15) ;  /* 0x0000000000049947 */ /* 0x001fea0003800000 */
[----:B------:R-:W-:Y:S01]  /*1320*/  BPT.TRAP 0x1 ;  /* 0x000000040000795c */ /* 0x000fe20000300000 */
.L_x_15:
[----:B------:R-:W-:Y:S01]  /*1330*/  SHF.L.U32 R5, R10, 0x1f, RZ ;  /* 0x0000001f0a057819 */ /* 0x000fe200000006ff */
[----:B------:R-:W-:-:S12]  /*1340*/  ULEA UR6, UR4, UR7, 0x3 ;  /* 0x0000000704067291 */ /* 0x000fd8000f8e183f */
.L_x_16:
[----:B0-----:R-:W-:-:S04]  /*1350*/  IMAD.U32 R8, RZ, RZ, UR6 ;  /* 0x00000006ff087e24 */ /* 0x001fc8000f8e00ff */
[----:B------:R0:W1:Y:S03]  /*1360*/  SYNCS.PHASECHK.TRANS64.TRYWAIT P0, [R8+URZ+0x36000], R5 ;  /* 0x03600005080075a7 */ /* 0x000066000800017f */
[----:B-1----:R-:W-:Y:S05]  /*1370*/  @!P0 NANOSLEEP.SYNCS 0x989680 ;  /* 0x009896800000895d */ /* 0x002fea0003900000 */
[----:B------:R-:W1:Y:S02]  /*1380*/  @!P0 SYNCS.PHASECHK.TRANS64 P0, [R8+URZ+0x36000], R5 ;  /* 0x03600005080085a7 */ /* 0x000e64000800007f */
[----:B-1----:R-:W-:Y:S05]  /*1390*/  @!P0 BRA `(.L_x_16) ;  /* 0xfffffffc00ec8947 */ /* 0x002fea000383ffff */
[----:B------:R-:W-:Y:S01]  /*13a0*/  ULEA UR8, UR4, UR14, 0x8 ;  /* 0x0000000e04087291 */ /* 0x000fe2000f8e403f */
[----:B------:R-:W-:Y:S01]  /*13b0*/  WARPGROUP.ARRIVE ;  /* 0x00000000000079c5 */ /* 0x000fe20000000000 */
[----:B------:R-:W-:Y:S01]  /*13c0*/  ULEA UR10, UR4, UR15, 0x9 ;  /* 0x0000000f040a7291 */ /* 0x000fe2000f8e483f */
[----:B------:R-:W-:Y:S01]  /*13d0*/  UMOV UR9, 0x40000040 ;  /* 0x4000004000097882 */ /* 0x000fe20000000000 */
[----:B------:R-:W-:-:S07]  /*13e0*/  UMOV UR11, 0x40000040 ;  /* 0x40000040000b7882 */ /* 0x000fce0000000000 */
[----:B------:R-:W-:Y:S01]  /*13f0*/  HGMMA.64x128x16.F32 R24, gdesc[UR8].tnspA.tnspB, R24, UP0 ;  /* 0x61e00000081879f0 */ /* 0x000fe2000bf00818 */
[----:B------:R-:W-:Y:S02]  /*1400*/  UIADD3 UR8, UR8, 0x80, URZ ;  /* 0x0000008008087890 */ /* 0x000fe4000fffe03f */
[----:B------:R-:W-:Y:S01]  /*1410*/  UIADD3 UR10, UR10, 0x80, URZ ;  /* 0x000000800a0a7890 */ /* 0x000fe2000fffe03f */
[----:B------:R-:W-:Y:S01]  /*1420*/  UMOV UR9, 0x40000040 ;  /* 0x4000004000097882 */ /* 0x000fe20000000000 */
[----:B------:R-:W-:-:S07]  /*1430*/  UMOV UR11, 0x40000040 ;  /* 0x40000040000b7882 */ /* 0x000fce0000000000 */
[----:B------:R-:W-:Y:S03]  /*1440*/  HGMMA.64x128x16.F32 R24, gdesc[UR8].tnspA.tnspB, R24, gsb0 ;  /* 0x61e00000081879f0 */ /* 0x000fe60008000818 */
[----:B------:R-:W-:Y:S02]  /*1450*/  WARPGROUP.DEPBAR.LE gsb0, 0x1 ;  /* 0x00008000000079c5 */ /* 0x000fe40000010100 */
[----:B------:R-:W-:Y:S05]  /*1460*/  @!P1 BRA `(.L_x_17) ;  /* 0x0000000000049947 */ /* 0x000fea0003800000 */
[----:B------:R-:W-:Y:S01]  /*1470*/  BPT.TRAP 0x1 ;  /* 0x000000040000795c */ /* 0x000fe20000300000 */
.L_x_17:
[----:B------:R-:W-:Y:S01]  /*1480*/  ULEA UR6, UR5, UR7, 0x3 ;  /* 0x0000000705067291 */ /* 0x000fe2000f8e183f */
[----:B------:R-:W-:-:S03]  /*1490*/  ISETP.GT.U32.AND P0, PT, R2, 0x1, PT ;  /* 0x000000010200780c */ /* 0x000fc60003f04070 */
[----:B------:R-:W-:-:S04]  /*14a0*/  UIADD3 UR6, UR6, 0x36090, URZ ;  /* 0x0003609006067890 */ /* 0x000fc8000fffe03f */
[----:B------:R-:W-:-:S09]  /*14b0*/  UPRMT UR6, URZ, 0x654, UR6 ;  /* 0x000006543f067896 */ /* 0x000fd20008000006 */
[----:B------:R-:W-:Y:S01]  /*14c0*/  SYNCS.ARRIVE.TRANS64.RED.A1T0 RZ, [UR6], RZ ;  /* 0x000000ffffff79a7 */ /* 0x000fe20008100406 */
[----:B------:R-:W-:Y:S05]  /*14d0*/  @P0 BRA `(.L_x_18) ;  /* 0x0000000000040947 */ /* 0x000fea0003800000 */
[----:B------:R-:W-:Y:S01]  /*14e0*/  BPT.TRAP 0x1 ;  /* 0x000000040000795c */ /* 0x000fe20000300000 */
.L_x_18:
[----:B------:R-:W-:Y:S01]  /*14f0*/  UIADD3 UR4, UR4, 0x1, URZ ;  /* 0x0000000104047890 */ /* 0x000fe2000fffe03f */
[C---:B------:R-:W-:Y:S01]  /*1500*/  ISETP.GT.AND P0, PT, R4.reuse, 0x1, PT ;  /* 0x000000010400780c */ /* 0x040fe20003f04270 */
[----:B------:R-:W-:Y:S01]  /*1510*/  UIADD3 UR5, UR5, 0x1, URZ ;  /* 0x0000000105057890 */ /* 0x000fe2000fffe03f */
[----:B------:R-:W-:Y:S01]  /*1520*/  VIADD R4, R4, 0xffffffff ;  /* 0xffffffff04047836 */ /* 0x000fe20000000000 */
[----:B------:R-:W-:Y:S02]  /*1530*/  UISETP.NE.AND UP0, UPT, UR4, 0x12, UPT ;  /* 0x000000120400788c */ /* 0x000fe4000bf05270 */
[----:B------:R-:W-:Y:S02]  /*1540*/  UISETP.NE.AND UP1, UPT, UR5, 0x12, UPT ;  /* 0x000000120500788c */ /* 0x000fe4000bf25270 */
[----:B------:R-:W-:Y:S02]  /*1550*/  USEL UR6, URZ, 0x1, UP0 ;  /* 0x000000013f067887 */ /* 0x000fe40008000000 */
[----:B------:R-:W-:-:S02]  /*1560*/  USEL UR4, UR4, URZ, UP0 ;  /* 0x0000003f04047287 */ /* 0x000fc40008000000 */
[----:B------:R-:W-:Y:S02]  /*1570*/  USEL UR5, UR5, URZ, UP1 ;  /* 0x0000003f05057287 */ /* 0x000fe40008800000 */
[----:B------:R-:W-:Y:S01]  /*1580*/  UPLOP3.LUT UP0, UPT, UPT, UPT, UPT, 0x80, 0x0 ;  /* 0x000000000000789c */ /* 0x000fe20003f0f070 */
[----:B------:R-:W-:Y:S01]  /*1590*/  LOP3.LUT R10, R10, UR6, RZ, 0x3c, !PT ;  /* 0x000000060a0a7c12 */ /* 0x000fe2000f8e3cff */
[----:B------:R-:W-:Y:S09]  /*15a0*/  @P0 BRA `(.L_x_19) ;  /* 0xfffffffc00540947 */ /* 0x000ff2000383ffff */
.L_x_14:
[----:B------:R-:W1:Y:S01]  /*15b0*/  LDC R4, c[0x0][0x294] ;  /* 0x0000a500ff047b82 */ /* 0x000e620000000800 */
[----:B------:R-:W-:Y:S02]  /*15c0*/  WARPGROUP.DEPBAR.LE gsb0, 0x0 ;  /* 0x00008000000079c5 */ /* 0x000fe40000010000 */
[----:B-1----:R-:W-:-:S13]  /*15d0*/  ISETP.GE.AND P0, PT, R4, 0x1, PT ;  /* 0x000000010400780c */ /* 0x002fda0003f06270 */
[----:B------:R-:W-:Y:S05]  /*15e0*/  @!P0 BRA `(.L_x_20) ;  /* 0x0000000000448947 */ /* 0x000fea0003800000 */
[----:B------:R-:W-:-:S04]  /*15f0*/  LOP3.LUT R4, R2, 0x1, RZ, 0xfc, !PT ;  /* 0x0000000102047812 */ /* 0x000fc800078efcff */
[----:B------:R-:W-:-:S13]  /*1600*/  ISETP.NE.AND P0, PT, R4, 0x3, PT ;  /* 0x000000030400780c */ /* 0x000fda0003f05270 */
[----:B------:R-:W-:Y:S05]  /*1610*/  @!P0 BRA `(.L_x_21) ;  /* 0x0000000000048947 */ /* 0x000fea0003800000 */
[----:B------:R-:W-:Y:S01]  /*1620*/  BPT.TRAP 0x1 ;  /* 0x000000040000795c */ /* 0x000fe20000300000 */
.L_x_21:
[----:B0-----:R-:W0:Y:S01]  /*1630*/  S2R R8, SR_CgaCtaId ;  /* 0x0000000000087919 */ /* 0x001e220000008800 */
[----:B------:R-:W-:Y:S01]  /*1640*/  IMAD.WIDE.U32 R4, R3, 0x38e38e39, RZ ;  /* 0x38e38e3903047825 */ /* 0x000fe200078e00ff */
[----:B------:R-:W-:-:S04]  /*1650*/  ISETP.GT.U32.AND P0, PT, R2, 0x1, PT ;  /* 0x000000010200780c */ /* 0x000fc80003f04070 */
[----:B------:R-:W-:Y:S02]  /*1660*/  SHF.R.U32.HI R4, RZ, 0x2, R5 ;  /* 0x00000002ff047819 */ /* 0x000fe40000011605 */
[----:B------:R-:W-:-:S03]  /*1670*/  MOV R5, 0x400 ;  /* 0x0000040000057802 */ /* 0x000fc60000000f00 */
[----:B------:R-:W-:Y:S01]  /*1680*/  IMAD R3, R4, -0x12, R3 ;  /* 0xffffffee04037824 */ /* 0x000fe200078e0203 */
[----:B0-----:R-:W-:-:S05]  /*1690*/  LEA R8, R8, R5, 0x18 ;  /* 0x0000000508087211 */ /* 0x001fca00078ec0ff */
[----:B------:R-:W-:-:S04]  /*16a0*/  IMAD R3, R3, 0x8, R8 ;  /* 0x0000000803037824 */ /* 0x000fc800078e0208 */
[----:B------:R-:W-:-:S05]  /*16b0*/  VIADD R3, R3, 0x36090 ;  /* 0x0003609003037836 */ /* 0x000fca0000000000 */
[----:B------:R-:W-:-:S04]  /*16c0*/  PRMT R3, RZ, 0x654, R3 ;  /* 0x00000654ff037816 */ /* 0x000fc80000000003 */
[----:B------:R1:W-:Y:S01]  /*16d0*/  SYNCS.ARRIVE.TRANS64.RED.A1T0 RZ, [R3+URZ], RZ ;  /* 0x000000ff03ff79a7 */ /* 0x0003e2000810043f */
[----:B------:R-:W-:Y:S05]  /*16e0*/  @P0 BRA `(.L_x_20) ;  /* 0x0000000000040947 */ /* 0x000fea0003800000 */
[----:B------:R-:W-:Y:S01]  /*16f0*/  BPT.TRAP 0x1 ;  /* 0x000000040000795c */ /* 0x000fe20000300000 */
.L_x_20:
[----:B-1----:R-:W1:Y:S01]  /*1700*/  S2R R3, SR_TID.X ;  /* 0x0000000000037919 */ /* 0x002e620000002100 */
[----:B------:R-:W2:Y:S01]  /*1710*/  LDC.64 R14, c[0x0][0x280] ;  /* 0x0000a000ff0e7b82 */ /* 0x000ea20000000a00 */
[----:B------:R-:W4:Y:S07]  /*1720*/  S2R R13, SR_CTAID.X ;  /* 0x00000000000d7919 */ /* 0x000f2e0000002500 */
[----:B------:R-:W0:Y:S01]  /*1730*/  LDC.64 R16, c[0x0][0x658] ;  /* 0x00019600ff107b82 */ /* 0x000e220000000a00 */
[----:B-1----:R-:W-:-:S04]  /*1740*/  SHF.R.S32.HI R2, RZ, 0x1f, R3 ;  /* 0x0000001fff027819 */ /* 0x002fc80000011403 */
[----:B------:R-:W-:Y:S01]  /*1750*/  LEA.HI R2, R2, R3, RZ, 0x7 ;  /* 0x0000000302027211 */ /* 0x000fe200078f38ff */
[----:B----4-:R-:W-:-:S03]  /*1760*/  IMAD.SHL.U32 R10, R13, 0x40, RZ ;  /* 0x000000400d0a7824 */ /* 0x010fc600078e00ff */
[----:B------:R-:W-:Y:S02]  /*1770*/  LOP3.LUT R2, R2, 0xffffff80, RZ, 0xc0, !PT ;  /* 0xffffff8002027812 */ /* 0x000fe400078ec0ff */
[----:B--2---:R-:W-:-:S03]  /*1780*/  ISETP.GE.AND P0, PT, R10, R14, PT ;  /* 0x0000000e0a00720c */ /* 0x004fc60003f06270 */
[----:B------:R-:W-:-:S05]  /*1790*/  IMAD.IADD R2, R3, 0x1, -R2 ;  /* 0x0000000103027824 */ /* 0x000fca00078e0a02 */
[----:B------:R-:W-:-:S04]  /*17a0*/  SHF.R.S32.HI R3, RZ, 0x1f, R2 ;  /* 0x0000001fff037819 */ /* 0x000fc80000011402 */
[----:B------:R-:W-:-:S04]  /*17b0*/  LEA.HI R4, R3, R2, RZ, 0x2 ;  /* 0x0000000203047211 */ /* 0x000fc800078f10ff */
[--C-:B------:R-:W-:Y:S02]  /*17c0*/  SHF.R.S32.HI R18, RZ, 0x2, R4.reuse ;  /* 0x00000002ff127819 */ /* 0x100fe40000011404 */
[----:B0-----:R-:W-:-:S04]  /*17d0*/  SHF.R.S32.HI R5, RZ, 0x1f, R4 ;  /* 0x0000001fff057819 */ /* 0x001fc80000011404 */
[----:B------:R-:W-:-:S04]  /*17e0*/  LEA.HI R5, R5, R18, RZ, 0x3 ;  /* 0x0000001205057211 */ /* 0x000fc800078f18ff */
[----:B------:R-:W-:-:S05]  /*17f0*/  LOP3.LUT R5, R5, 0xfffffff8, RZ, 0xc0, !PT ;  /* 0xfffffff805057812 */ /* 0x000fca00078ec0ff */
[----:B------:R-:W-:Y:S01]  /*1800*/  IMAD.IADD R18, R18, 0x1, -R5 ;  /* 0x0000000112127824 */ /* 0x000fe200078e0a05 */
[----:B------:R-:W-:Y:S02]  /*1810*/  LEA.HI R5, R3, R2, RZ, 0x5 ;  /* 0x0000000203057211 */ /* 0x000fe400078f28ff */
[----:B------:R-:W-:Y:S02]  /*1820*/  LOP3.LUT R3, R4, 0xfffffffc, RZ, 0xc0, !PT ;  /* 0xfffffffc04037812 */ /* 0x000fe400078ec0ff */
[----:B------:R-:W-:Y:S02]  /*1830*/  SHF.R.S32.HI R19, RZ, 0x1f, R18 ;  /* 0x0000001fff137819 */ /* 0x000fe40000011412 */
[----:B------:R-:W-:Y:S01]  /*1840*/  SHF.R.S32.HI R23, RZ, 0x5, R5 ;  /* 0x00000005ff177819 */ /* 0x000fe20000011405 */
[----:B------:R-:W-:-:S04]  /*1850*/  IMAD.IADD R8, R2, 0x1, -R3 ;  /* 0x0000000102087824 */ /* 0x000fc800078e0a03 */
[----:B------:R-:W-:-:S04]  /*1860*/  IMAD.WIDE R4, R23, 0x10, R18 ;  /* 0x0000001017047825 */ /* 0x000fc800078e0212 */
[----:B------:R-:W-:Y:S02]  /*1870*/  IMAD.SHL.U32 R2, R8, 0x2, RZ ;  /* 0x0000000208027824 */ /* 0x000fe400078e00ff */
[----:B------:R-:W-:-:S03]  /*1880*/  IMAD.WIDE R4, R13, 0x40, R4 ;  /* 0x000000400d047825 */ /* 0x000fc600078e0204 */
[----:B------:R-:W-:Y:S01]  /*1890*/  SHF.R.S32.HI R3, RZ, 0x1f, R2 ;  /* 0x0000001fff037819 */ /* 0x000fe20000011402 */
[----:B------:R-:W-:Y:S06]  /*18a0*/  @P0 EXIT ;  /* 0x000000000000094d */ /* 0x000fec0003800000 */
[----:B------:R-:W-:Y:S01]  /*18b0*/  ULDC UR4, c[0x0][0x288] ;  /* 0x0000a20000047ab9 */ /* 0x000fe20000000800 */
[----:B------:R-:W-:Y:S01]  /*18c0*/  IMAD.SHL.U32 R11, R11, 0x80, RZ ;  /* 0x000000800b0b7824 */ /* 0x000fe200078e00ff */
[----:B------:R-:W-:Y:S01]  /*18d0*/  ISETP.GE.AND P0, PT, R9, UR4, PT ;  /* 0x0000000409007c0c */ /* 0x000fe2000bf06270 */
[-C--:B------:R-:W-:Y:S01]  /*18e0*/  IMAD.WIDE.U32 R20, R4, R16.reuse, R2 ;  /* 0x0000001004147225 */ /* 0x080fe200078e0002 */
[----:B------:R-:W-:Y:S01]  /*18f0*/  SHF.R.S32.HI R90, RZ, 0x1f, R9 ;  /* 0x0000001fff5a7819 */ /* 0x000fe20000011409 */
[----:B------:R-:W-:Y:S01]  /*1900*/  ULDC.64 UR4, c[0x0][0x660] ;  /* 0x0001980000047ab9 */ /* 0x000fe20000000a00 */
[----:B------:R-:W-:Y:S01]  /*1910*/  ISETP.GE.OR P0, PT, R11, R15, P0 ;  /* 0x0000000f0b00720c */ /* 0x000fe20000706670 */
[----:B------:R-:W-:Y:S01]  /*1920*/  IMAD R22, R5, R16, RZ ;  /* 0x0000001005167224 */ /* 0x000fe200078e02ff */
[----:B------:R-:W-:Y:S01]  /*1930*/  SHF.R.S32.HI R13, RZ, 0x1f, R11 ;  /* 0x0000001fff0d7819 */ /* 0x000fe2000001140b */
[----:B------:R-:W-:Y:S01]  /*1940*/  IMAD R88, R90, UR4, RZ ;  /* 0x000000045a587c24 */ /* 0x000fe2000f8e02ff */
[----:B------:R-:W-:Y:S01]  /*1950*/  IADD3 R20, P1, R11, R20, RZ ;  /* 0x000000140b147210 */ /* 0x000fe20007f3e0ff */
[----:B------:R-:W-:-:S05]  /*1960*/  IMAD R22, R4, R17, R22 ;  /* 0x0000001104167224 */ /* 0x000fca00078e0216 */
[----:B------:R-:W-:-:S03]  /*1970*/  IADD3.X R21, R13, R21, R22, P1, !PT ;  /* 0x000000150d157210 */ /* 0x000fc60000ffe416 */
[----:B------:R-:W-:Y:S05]  /*1980*/  @P0 EXIT ;  /* 0x000000000000094d */ /* 0x000fea0003800000 */
[----:B------:R-:W-:Y:S01]  /*1990*/  ULDC UR6, c[0x0][0x28c] ;  /* 0x0000a30000067ab9 */ /* 0x000fe20000000800 */
[C---:B------:R-:W-:Y:S01]  /*19a0*/  IMAD R89, R9.reuse, UR5, R88 ;  /* 0x0000000509597c24 */ /* 0x040fe2000f8e0258 */
[----:B------:R-:W-:Y:S01]  /*19b0*/  ISETP.GE.AND P0, PT, R12, UR6, PT ;  /* 0x000000060c007c0c */ /* 0x000fe2000bf06270 */
[----:B------:R-:W-:Y:S01]  /*19c0*/  ULDC UR6, c[0x0][0x290] ;  /* 0x0000a40000067ab9 */ /* 0x000fe20000000800 */
[----:B------:R-:W-:Y:S01]  /*19d0*/  SHF.R.S32.HI R88, RZ, 0x1f, R7 ;  /* 0x0000001fff587819 */ /* 0x000fe20000011407 */
[----:B------:R-:W-:Y:S01]  /*19e0*/  IMAD.WIDE.U32 R20, R9, UR4, R20 ;  /* 0x0000000409147c25 */ /* 0x000fe2000f8e0014 */
[----:B------:R-:W-:Y:S01]  /*19f0*/  ISETP.GE.OR P0, PT, R7, UR6, P0 ;  /* 0x0000000607007c0c */ /* 0x000fe20008706670 */
[----:B------:R-:W-:Y:S02]  /*1a00*/  ULDC.64 UR4, c[0x0][0x670] ;  /* 0x00019c0000047ab9 */ /* 0x000fe40000000a00 */
[----:B------:R-:W-:Y:S02]  /*1a10*/  IMAD.IADD R21, R21, 0x1, R89 ;  /* 0x0000000115157824 */ /* 0x000fe400078e0259 */
[----:B------:R-:W-:-:S02]  /*1a20*/  IMAD R22, R88, UR4, RZ ;  /* 0x0000000458167c24 */ /* 0x000fc4000f8e02ff */
[----:B------:R-:W-:-:S04]  /*1a30*/  IMAD.WIDE.U32 R20, R7, UR4, R20 ;  /* 0x0000000407147c25 */ /* 0x000fc8000f8e0014 */
[----:B------:R-:W-:Y:S01]  /*1a40*/  IMAD R89, R7, UR5, R22 ;  /* 0x0000000507597c24 */ /* 0x000fe2000f8e0216 */
[----:B------:R-:W-:Y:S01]  /*1a50*/  SHF.R.S32.HI R22, RZ, 0x1f, R12 ;  /* 0x0000001fff167819 */ /* 0x000fe2000001140c */
[----:B------:R-:W-:Y:S01]  /*1a60*/  IMAD R23, R23, -0x10, -R10 ;  /* 0xfffffff017177824 */ /* 0x000fe200078e0a0a */
[----:B------:R-:W-:Y:S06]  /*1a70*/  @P0 EXIT ;  /* 0x000000000000094d */ /* 0x000fec0003800000 */
[----:B------:R-:W-:Y:S01]  /*1a80*/  ULDC.64 UR4, c[0x0][0x668] ;  /* 0x00019a0000047ab9 */ /* 0x000fe20000000a00 */
[----:B------:R-:W-:Y:S01]  /*1a90*/  IMAD R8, R8, -0x2, R15 ;  /* 0xfffffffe08087824 */ /* 0x000fe200078e020f */
[----:B---3-5:R-:W-:Y:S01]  /*1aa0*/  FSETP.NEU.AND P1, PT, R6, RZ, PT ;  /* 0x000000ff0600720b */ /* 0x028fe20003f2d000 */
[----:B------:R-:W-:Y:S01]  /*1ab0*/  IMAD R15, R22, UR4, RZ ;  /* 0x00000004160f7c24 */ /* 0x000fe2000f8e02ff */
[----:B------:R-:W-:Y:S01]  /*1ac0*/  IADD3 R10, R23, R14, -R18 ;  /* 0x0000000e170a7210 */ /* 0x000fe20007ffe812 */
[----:B------:R-:W-:Y:S02]  /*1ad0*/  IMAD.IADD R21, R21, 0x1, R89 ;  /* 0x0000000115157824 */ /* 0x000fe400078e0259 */
[C---:B------:R-:W-:Y:S02]  /*1ae0*/  IMAD R91, R12.reuse, UR5, R15 ;  /* 0x000000050c5b7c24 */ /* 0x040fe4000f8e020f */
[----:B------:R-:W-:Y:S01]  /*1af0*/  IMAD.WIDE.U32 R14, R12, UR4, R20 ;  /* 0x000000040c0e7c25 */ /* 0x000fe2000f8e0014 */
[----:B------:R-:W-:Y:S01]  /*1b00*/  ULDC.64 UR4, c[0x0][0x640] ;  /* 0x0001900000047ab9 */ /* 0x000fe20000000a00 */
[----:B------:R-:W-:-:S02]  /*1b10*/  SHF.L.U64.HI R20, R16, 0x3, R17 ;  /* 0x0000000310147819 */ /* 0x000fc40000010211 */
[----:B------:R-:W-:Y:S02]  /*1b20*/  IMAD.IADD R8, R8, 0x1, -R11 ;  /* 0x0000000108087824 */ /* 0x000fe400078e0a0b */
[----:B------:R-:W-:Y:S02]  /*1b30*/  IMAD R19, R22, UR4, RZ ;  /* 0x0000000416137c24 */ /* 0x000fe4000f8e02ff */
[----:B------:R-:W-:Y:S01]  /*1b40*/  IMAD.SHL.U32 R21, R16, 0x8, RZ ;  /* 0x0000000810157824 */ /* 0x000fe200078e00ff */
[----:B------:R-:W-:Y:S01]  /*1b50*/  ISETP.GT.AND P0, PT, R8, RZ, PT ;  /* 0x000000ff0800720c */ /* 0x000fe20003f04270 */
[----:B------:R-:W-:Y:S02]  /*1b60*/  IMAD R95, R12, UR5, R19 ;  /* 0x000000050c5f7c24 */ /* 0x000fe4000f8e0213 */
[----:B------:R-:W-:Y:S01]  /*1b70*/  IMAD.IADD R91, R15, 0x1, R91 ;  /* 0x000000010f5b7824 */ /* 0x000fe200078e025b */
[----:B------:R-:W-:Y:S01]  /*1b80*/  ISETP.GT.AND P2, PT, R10, RZ, P0 ;  /* 0x000000ff0a00720c */ /* 0x000fe20000744270 */
[----:B------:R-:W-:-:S12]  /*1b90*/  @!P1 BRA `(.L_x_22) ;  /* 0x0000003000889947 */ /* 0x000fd80003800000 */
[----:B------:R-:W-:Y:S01]  /*1ba0*/  IADD3 R16, P1, R11, R2, RZ ;  /* 0x000000020b107210 */ /* 0x000fe20007f3e0ff */
[----:B------:R-:W-:Y:S01]  /*1bb0*/  ULDC.64 UR6, c[0x0][0x638] ;  /* 0x00018e0000067ab9 */ /* 0x000fe20000000a00 */
[----:B------:R-:W-:Y:S01]  /*1bc0*/  ULDC.64 UR8, c[0x0][0x648] ;  /* 0x0001920000087ab9 */ /* 0x000fe20000000a00 */
[----:B------:R-:W-:Y:S01]  /*1bd0*/  IMAD R18, R90, UR6, RZ ;  /* 0x000000065a127c24 */ /* 0x000fe2000f8e02ff */
[----:B------:R-:W-:Y:S01]  /*1be0*/  ULDC.64 UR10, c[0x0][0x630] ;  /* 0x00018c00000a7ab9 */ /* 0x000fe20000000a00 */
[----:B------:R-:W-:Y:S01]  /*1bf0*/  IMAD.X R17, R13, 0x1, R3, P1 ;  /* 0x000000010d117824 */ /* 0x000fe200008e0603 */
[----:B------:R-:W-:Y:S01]  /*1c00*/  ULDC.64 UR14, c[0x0][0x628] ;  /* 0x00018a00000e7ab9 */ /* 0x000fe20000000a00 */
[C---:B------:R-:W-:Y:S02]  /*1c10*/  IMAD R15, R9.reuse, UR7, R18 ;  /* 0x00000007090f7c24 */ /* 0x040fe4000f8e0212 */
[----:B------:R-:W-:-:S04]  /*1c20*/  IMAD.WIDE.U32 R16, R9, UR6, R16 ;  /* 0x0000000609107c25 */ /* 0x000fc8000f8e0010 */
[----:B------:R-:W-:Y:S02]  /*1c30*/  IMAD R90, R88, UR8, RZ ;  /* 0x00000008585a7c24 */ /* 0x000fe4000f8e02ff */
[----:B------:R-:W-:Y:S02]  /*1c40*/  IMAD.IADD R17, R17, 0x1, R15 ;  /* 0x0000000111117824 */ /* 0x000fe400078e020f */
[C---:B------:R-:W-:Y:S02]  /*1c50*/  IMAD R90, R7.reuse, UR9, R90 ;  /* 0x00000009075a7c24 */ /* 0x040fe4000f8e025a */
[----:B------:R-:W-:-:S04]  /*1c60*/  IMAD.WIDE.U32 R16, R7, UR8, R16 ;  /* 0x0000000807107c25 */ /* 0x000fc8000f8e0010 */
[----:B------:R-:W-:Y:S02]  /*1c70*/  IMAD.IADD R17, R17, 0x1, R90 ;  /* 0x0000000111117824 */ /* 0x000fe400078e025a */
[----:B------:R-:W-:Y:S02]  /*1c80*/  IMAD R23, R5, UR10, RZ ;  /* 0x0000000a05177c24 */ /* 0x000fe4000f8e02ff */
[----:B------:R-:W-:-:S04]  /*1c90*/  IMAD.WIDE.U32 R16, R12, UR4, R16 ;  /* 0x000000040c107c25 */ /* 0x000fc8000f8e0010 */
[----:B------:R-:W-:Y:S02]  /*1ca0*/  IMAD.IADD R19, R95, 0x1, R17 ;  /* 0x000000015f137824 */ /* 0x000fe400078e0211 */
[----:B------:R-:W-:Y:S02]  /*1cb0*/  IMAD.MOV.U32 R18, RZ, RZ, R16 ;  /* 0x000000ffff127224 */ /* 0x000fe400078e0010 */
[C---:B------:R-:W-:Y:S02]  /*1cc0*/  IMAD R96, R4.reuse, UR11, R23 ;  /* 0x0000000b04607c24 */ /* 0x040fe4000f8e0217 */
[----:B------:R-:W-:-:S04]  /*1cd0*/  IMAD.WIDE.U32 R22, R4, UR10, R18 ;  /* 0x0000000a04167c25 */ /* 0x000fc8000f8e0012 */
[----:B------:R-:W-:Y:S01]  /*1ce0*/  IMAD.IADD R23, R23, 0x1, R96 ;  /* 0x0000000117177824 */ /* 0x000fe200078e0260 */
[----:B------:R-:W-:-:S04]  /*1cf0*/  LEA R92, P1, R22, UR14, 0x1 ;  /* 0x0000000e165c7c11 */ /* 0x000fc8000f8208ff */
[----:B------:R-:W-:-:S05]  /*1d00*/  LEA.HI.X R93, R22, UR15, R23, 0x1, P1 ;  /* 0x0000000f165d7c11 */ /* 0x000fca00088f0c17 */
[----:B------:R0:W2:Y:S01]  /*1d10*/  @P2 LDG.E.LTC128B.U16 R97, desc[UR12][R92.64] ;  /* 0x0000000c5c612981 */ /* 0x0000a2000c1e1520 */
[----:B------:R-:W-:Y:S01]  /*1d20*/  IMAD.WIDE.U32 R88, R12, UR4, RZ ;  /* 0x000000040c587c25 */ /* 0x000fe2000f8e00ff */
[----:B------:R-:W-:Y:S01]  /*1d30*/  ULDC.64 UR4, c[0x0][0x650] ;  /* 0x0001940000047ab9 */ /* 0x000fe20000000a00 */
[----:B------:R-:W-:Y:S01]  /*1d40*/  ISETP.GT.AND P1, PT, R8, 0x1, PT ;  /* 0x000000010800780c */ /* 0x000fe20003f24270 */
[----:B------:R-:W-:Y:S01]  /*1d50*/  BSSY B0, `(.L_x_23) ;  /* 0x0000017000007945 */ /* 0x000fe20003800000 */
[----:B------:R-:W-:Y:S02]  /*1d60*/  IMAD.IADD R23, R89, 0x1, R95 ;  /* 0x0000000159177824 */ /* 0x000fe400078e025f */
[----:B------:R-:W-:-:S04]  /*1d70*/  IMAD.MOV.U32 R22, RZ, RZ, R88 ;  /* 0x000000ffff167224 */ /* 0x000fc800078e0058 */
[----:B------:R-:W-:-:S04]  /*1d80*/  IMAD.WIDE.U32 R94, R4, UR10, R22 ;  /* 0x0000000a045e7c25 */ /* 0x000fc8000f8e0016 */
[----:B------:R-:W-:Y:S02]  /*1d90*/  IMAD.IADD R95, R96, 0x1, R95 ;  /* 0x00000001605f7824 */ /* 0x000fe400078e025f */
[----:B------:R-:W-:-:S04]  /*1da0*/  IMAD.WIDE.U32 R94, R7, UR8, R94 ;  /* 0x00000008075e7c25 */ /* 0x000fc8000f8e005e */
[----:B------:R-:W-:Y:S02]  /*1db0*/  IMAD.IADD R95, R90, 0x1, R95 ;  /* 0x000000015a5f7824 */ /* 0x000fe400078e025f */
[----:B0-----:R-:W-:-:S04]  /*1dc0*/  IMAD.WIDE.U32 R92, R9, UR6, R94 ;  /* 0x00000006095c7c25 */ /* 0x001fc8000f8e005e */
[----:B------:R-:W-:Y:S01]  /*1dd0*/  IMAD.IADD R95, R15, 0x1, R93 ;  /* 0x000000010f5f7824 */ /* 0x000fe200078e025d */
[----:B------:R-:W-:Y:S02]  /*1de0*/  IADD3 R12, P4, P5, R11, R92, R2 ;  /* 0x0000005c0b0c7210 */ /* 0x000fe40007d9e002 */
[C---:B------:R-:W-:Y:S02]  /*1df0*/  LEA R92, P3, R14.reuse, UR4, 0x1 ;  /* 0x000000040e5c7c11 */ /* 0x040fe4000f8608ff */
[----:B------:R-:W-:Y:S02]  /*1e00*/  IADD3.X R95, R13, R95, R3, P4, P5 ;  /* 0x0000005f0d5f7210 */ /* 0x000fe400027ea403 */
[----:B------:R-:W-:Y:S02]  /*1e10*/  LEA.HI.X R93, R14, UR5, R91, 0x1, P3 ;  /* 0x000000050e5d7c11 */ /* 0x000fe400098f0c5b */
[----:B------:R-:W-:Y:S02]  /*1e20*/  ISETP.GT.AND P3, PT, R10, RZ, P1 ;  /* 0x000000ff0a00720c */ /* 0x000fe40000f64270 */
[----:B------:R-:W-:-:S04]  /*1e30*/  LEA R94, P4, R12, UR14, 0x1 ;  /* 0x0000000e0c5e7c11 */ /* 0x000fc8000f8808ff */
[----:B------:R-:W-:Y:S01]  /*1e40*/  LEA.HI.X R95, R12, UR15, R95, 0x1, P4 ;  /* 0x0000000f0c5f7c11 */ /* 0x000fe2000a0f0c5f */
[----:B--2---:R-:W-:-:S05]  /*1e50*/  HADD2.F32 R99, -RZ, R97.H0_H0 ;  /* 0x20000061ff637230 */ /* 0x004fca0000004100 */
[----:B------:R-:W-:-:S04]  /*1e60*/  FMUL R99, R99, R6 ;  /* 0x0000000663637220 */ /* 0x000fc80000400000 */
[----:B------:R-:W-:-:S05]  /*1e70*/  FFMA R99, R24, R0, R99 ;  /* 0x0000000018637223 */ /* 0x000fca0000000063 */
[----:B------:R-:W-:-:S05]  /*1e80*/  F2FP.F16.F32.PACK_AB R99, RZ, R99 ;  /* 0x00000063ff63723e */ /* 0x000fca00000000ff */
[----:B------:R0:W-:Y:S01]  /*1e90*/  @P2 STG.E.U16 desc[UR12][R92.64], R99 ;  /* 0x000000635c002986 */ /* 0x0001e2000c10150c */
[----:B------:R-:W-:Y:S05]  /*1ea0*/  @!P3 BRA `(.L_x_24) ;  /* 0x000000000004b947 */ /* 0x000fea0003800000 */
[----:B------:R1:W5:Y:S02]  /*1eb0*/  LDG.E.LTC128B.U16 R97, desc[UR12][R94.64+0x2] ;  /* 0x0000020c5e617981 */ /* 0x000364000c1e1520 */
.L_x_24:
[----:B------:R-:W-:Y:S05]  /*1ec0*/  BSYNC B0 ;  /* 0x0000000000007941 */ /* 0x000fea0003800000 */
.L_x_23:
[----:B------:R-:W-:Y:S01]  /*1ed0*/  USHF.L.U32 UR5, UR10, 0x3, URZ ;  /* 0x000000030a057899 */ /* 0x000fe2000800063f */
[----:B-----5:R-:W-:Y:S01]  /*1ee0*/  HADD2.F32 R5, -RZ, R97.H0_H0 ;  /* 0x20000061ff057230 */ /* 0x020fe20000004100 */
[----:B------:R-:W-:Y:S01]  /*1ef0*/  USHF.L.U64.HI UR4, UR10, 0x3, UR11 ;  /* 0x000000030a047899 */ /* 0x000fe2000801020b */
[----:B------:R-:W-:-:S03]  /*1f00*/  ISETP.GT.AND P0, PT, R10, 0x8, P0 ;  /* 0x000000080a00780c */ /* 0x000fc60000704270 */
[----:B------:R-:W-:Y:S02]  /*1f10*/  IMAD.U32 R98, RZ, RZ, UR5 ;  /* 0x00000005ff627e24 */ /* 0x000fe4000f8e00ff */
[----:B------:R-:W-:Y:S01]  /*1f20*/  FMUL R12, R5, R6 ;  /* 0x00000006050c7220 */ /* 0x000fe20000400000 */
[----:B0-----:R-:W-:-:S03]  /*1f30*/  IMAD.U32 R99, RZ, RZ, UR4 ;  /* 0x00000004ff637e24 */ /* 0x001fc6000f8e00ff */
[----:B------:R-:W-:Y:S01]  /*1f40*/  FFMA R12, R25, R0, R12 ;  /* 0x00000000190c7223 */ /* 0x000fe2000000000c */
[----:B------:R-:W-:-:S04]  /*1f50*/  IMAD.WIDE.U32 R4, R4, UR10, R98 ;  /* 0x0000000a04047c25 */ /* 0x000fc8000f8e0062 */
[----:B------:R-:W-:Y:S01]  /*1f60*/  IMAD.IADD R5, R96, 0x1, R5 ;  /* 0x0000000160057824 */ /* 0x000fe200078e0205 */
[----:B------:R-:W-:Y:S02]  /*1f70*/  IADD3 R17, P2, R16, R4, RZ ;  /* 0x0000000410117210 */ /* 0x000fe40007f5e0ff */
[----:B------:R-:W-:-:S03]  /*1f80*/  F2FP.F16.F32.PACK_AB R12, RZ, R12 ;  /* 0x0000000cff0c723e */ /* 0x000fc600000000ff */
[----:B------:R-:W-:Y:S01]  /*1f90*/  IMAD.X R18, R5, 0x1, R19, P2 ;  /* 0x0000000105127824 */ /* 0x000fe200010e0613 */
[----:B------:R-:W-:Y:S01]  /*1fa0*/  LEA R16, P2, R17, UR14, 0x1 ;  /* 0x0000000e11107c11 */ /* 0x000fe2000f8408ff */
[----:B------:R-:W-:-:S03]  /*1fb0*/  @P3 IMAD.MOV.U32 R19, RZ, RZ, R93 ;  /* 0x000000ffff133224 */ /* 0x000fc600078e005d */
[----:B------:R-:W-:Y:S01]  /*1fc0*/  LEA.HI.X R17, R17, UR15, R18, 0x1, P2 ;  /* 0x0000000f11117c11 */ /* 0x000fe200090f0c12 */
[----:B------:R-:W-:-:S05]  /*1fd0*/  @P3 IMAD.MOV.U32 R18, RZ, RZ, R92 ;  /* 0x000000ffff123224 */ /* 0x000fca00078e005c */
[----:B------:R0:W-:Y:S04]  /*1fe0*/  @P3 STG.E.U16 desc[UR12][R18.64+0x2], R12 ;  /* 0x0000020c12003986 */ /* 0x0001e8000c10150c */
[----:B------:R-:W2:Y:S01]  /*1ff0*/  @P0 LDG.E.LTC128B.U16 R97, desc[UR12][R16.64] ;  /* 0x0000000c10610981 */ /* 0x000ea2000c1e1520 */
[----:B------:R-:W-:Y:S01]  /*2000*/  IADD3 R4, P2, R88, R4, RZ ;  /* 0x0000000458047210 */ /* 0x000fe20007f5e0ff */
[----:B------:R-:W-:Y:S01]  /*2010*/  BSSY B0, `(.L_x_25) ;  /* 0x0000015000007945 */ /* 0x000fe20003800000 */
[----:B------:R-:W-:-:S03]  /*2020*/  ISETP.GT.AND P1, PT, R10, 0x8, P1 ;  /* 0x000000080a00780c */ /* 0x000fc60000f24270 */
[----:B------:R-:W-:Y:S02]  /*2030*/  IMAD.X R5, R5, 0x1, R23, P2 ;  /* 0x0000000105057824 */ /* 0x000fe400010e0617 */
[----:B------:R-:W-:-:S04]  /*2040*/  IMAD.WIDE.U32 R4, R7, UR8, R4 ;  /* 0x0000000807047c25 */ /* 0x000fc8000f8e0004 */
[----:B------:R-:W-:Y:S02]  /*2050*/  IMAD.IADD R5, R90, 0x1, R5 ;  /* 0x000000015a057824 */ /* 0x000fe400078e0205 */
[----:B------:R-:W-:-:S03]  /*2060*/  IMAD.WIDE.U32 R4, R9, UR6, R4 ;  /* 0x0000000609047c25 */ /* 0x000fc6000f8e0004 */
[----:B------:R-:W-:Y:S01]  /*2070*/  IADD3 R11, P2, P3, R11, R4, R2 ;  /* 0x000000040b0b7210 */ /* 0x000fe20007b5e002 */
[----:B------:R-:W-:Y:S01]  /*2080*/  IMAD.IADD R2, R15, 0x1, R5 ;  /* 0x000000010f027824 */ /* 0x000fe200078e0205 */
[----:B------:R-:W-:-:S04]  /*2090*/  SHF.L.U64.HI R5, R21, 0x1, R20 ;  /* 0x0000000115057819 */ /* 0x000fc80000010214 */
[----:B0-----:R-:W-:Y:S02]  /*20a0*/  IADD3.X R12, R13, R2, R3, P2, P3 ;  /* 0x000000020d0c7210 */ /* 0x001fe400017e6403 */
[----:B------:R-:W-:Y:S02]  /*20b0*/  LEA R4, P2, R21, R92, 0x1 ;  /* 0x0000005c15047211 */ /* 0x000fe400078408ff */
[----:B------:R-:W-:-:S03]  /*20c0*/  LEA R2, P3, R11, UR14, 0x1 ;  /* 0x0000000e0b027c11 */ /* 0x000fc6000f8608ff */
[----:B------:R-:W-:Y:S01]  /*20d0*/  IMAD.X R5, R5, 0x1, R93, P2 ;  /* 0x0000000105057824 */ /* 0x000fe200010e065d */
        /* <DEDUP_REMOVED lines=8> */
.L_x_26:
[----:B------:R-:W-:Y:S05]  /*2160*/  BSYNC B0 ;  /* 0x0000000000007941 */ /* 0x000fea0003800000 */
.L_x_25:
[----:B0----5:R-:W-:Y:S01]  /*2170*/  HADD2.F32 R7, -RZ, R97.H0_H0 ;  /* 0x20000061ff077230 */ /* 0x021fe20000004100 */
[----:B------:R-:W-:Y:S01]  /*2180*/  ISETP.GT.AND P0, PT, R8, 0x8, PT ;  /* 0x000000080800780c */ /* 0x000fe20003f04270 */
[----:B------:R-:W-:Y:S03]  /*2190*/  BSSY B0, `(.L_x_27) ;  /* 0x0000008000007945 */ /* 0x000fe60003800000 */
[----:B------:R-:W-:Y:S01]  /*21a0*/  FMUL R12, R7, R6 ;  /* 0x00000006070c7220 */ /* 0x000fe20000400000 */
[----:B------:R-:W-:-:S03]  /*21b0*/  ISETP.GT.AND P2, PT, R10, RZ, P0 ;  /* 0x000000ff0a00720c */ /* 0x000fc60000744270 */
[----:B------:R-:W-:-:S05]  /*21c0*/  FFMA R12, R27, R0, R12 ;  /* 0x000000001b0c7223 */ /* 0x000fca000000000c */
[----:B------:R-:W-:-:S05]  /*21d0*/  F2FP.F16.F32.PACK_AB R12, RZ, R12 ;  /* 0x0000000cff0c723e */ /* 0x000fca00000000ff */
[----:B------:R0:W-:Y:S01]  /*21e0*/  @P1 STG.E.U16 desc[UR12][R4.64+0x2], R12 ;  /* 0x0000020c04001986 */ /* 0x0001e2000c10150c */
[----:B------:R-:W-:Y:S05]  /*21f0*/  @!P2 BRA `(.L_x_28) ;  /* 0x000000000004a947 */ /* 0x000fea0003800000 */
[----:B------:R3:W5:Y:S02]  /*2200*/  LDG.E.LTC128B.U16 R97, desc[UR12][R94.64+0x10] ;  /* 0x0000100c5e617981 */ /* 0x000764000c1e1520 */
.L_x_28:
[----:B------:R-:W-:Y:S05]  /*2210*/  BSYNC B0 ;  /* 0x0000000000007941 */ /* 0x000fea0003800000 */
.L_x_27:
[----:B-----5:R-:W-:Y:S01]  /*2220*/  HADD2.F32 R7, -RZ, R97.H0_H0 ;  /* 0x20000061ff077230 */ /* 0x020fe20000004100 */
[----:B------:R-:W-:Y:S01]  /*2230*/  ISETP.GT.AND P1, PT, R8, 0x9, PT ;  /* 0x000000090800780c */ /* 0x000fe20003f24270 */
[----:B0-----:R-:W-:Y:S01]  /*2240*/  @P2 IMAD.MOV.U32 R12, RZ, RZ, R92 ;  /* 0x000000ffff0c2224 */ /* 0x001fe200078e005c */
[----:B------:R-:W-:Y:S01]  /*2250*/  BSSY B0, `(.L_x_29) ;  /* 0x0000009000007945 */ /* 0x000fe20003800000 */
[----:B------:R-:W-:Y:S02]  /*2260*/  @P2 IMAD.MOV.U32 R13, RZ, RZ, R93 ;  /* 0x000000ffff0d2224 */ /* 0x000fe400078e005d */
[----:B------:R-:W-:Y:S01]  /*2270*/  FMUL R7, R7, R6 ;  /* 0x0000000607077220 */ /* 0x000fe20000400000 */
[----:B------:R-:W-:-:S03]  /*2280*/  ISETP.GT.AND P3, PT, R10, RZ, P1 ;  /* 0x000000ff0a00720c */ /* 0x000fc60000f64270 */
[----:B------:R-:W-:-:S05]  /*2290*/  FFMA R7, R28, R0, R7 ;  /* 0x000000001c077223 */ /* 0x000fca0000000007 */
[----:B------:R-:W-:-:S05]  /*22a0*/  F2FP.F16.F32.PACK_AB R7, RZ, R7 ;  /* 0x00000007ff07723e */ /* 0x000fca00000000ff */
[----:B------:R0:W-:Y:S01]  /*22b0*/  @P2 STG.E.U16 desc[UR12][R12.64+0x10], R7 ;  /* 0x000010070c002986 */ /* 0x0001e2000c10150c */
[----:B------:R-:W-:Y:S05]  /*22c0*/  @!P3 BRA `(.L_x_30) ;  /* 0x000000000004b947 */ /* 0x000fea0003800000 */
[----:B------:R4:W5:Y:S02]  /*22d0*/  LDG.E.LTC128B.U16 R97, desc[UR12][R94.64+0x12] ;  /* 0x0000120c5e617981 */ /* 0x000964000c1e1520 */
.L_x_30:
[----:B------:R-:W-:Y:S05]  /*22e0*/  BSYNC B0 ;  /* 0x0000000000007941 */ /* 0x000fea0003800000 */
.L_x_29:
[----:B0----5:R-:W-:Y:S01]  /*22f0*/  HADD2.F32 R7, -RZ, R97.H0_H0 ;  /* 0x20000061ff077230 */ /* 0x021fe20000004100 */
[----:B------:R-:W-:Y:S01]  /*2300*/  ISETP.GT.AND P0, PT, R10, 0x8, P0 ;  /* 0x000000080a00780c */ /* 0x000fe20000704270 */
[----:B------:R-:W-:Y:S01]  /*2310*/  @P3 IMAD.MOV.U32 R13, RZ, RZ, R93 ;  /* 0x000000ffff0d3224 */ /* 0x000fe200078e005d */
[----:B------:R-:W-:Y:S02]  /*2320*/  BSSY B0, `(.L_x_31) ;  /* 0x0000009000007945 */ /* 0x000fe40003800000 */
[----:B------:R-:W-:-:S04]  /*2330*/  FMUL R12, R7, R6 ;  /* 0x00000006070c7220 */ /* 0x000fc80000400000 */
[----:B------:R-:W-:-:S05]  /*2340*/  FFMA R12, R29, R0, R12 ;  /* 0x000000001d0c7223 */ /* 0x000fca000000000c */
[----:B------:R-:W-:-:S04]  /*2350*/  F2FP.F16.F32.PACK_AB R12, RZ, R12 ;  /* 0x0000000cff0c723e */ /* 0x000fc800000000ff */
[----:B------:R-:W-:Y:S01]  /*2360*/  PRMT R7, R12, 0x7610, R7 ;  /* 0x000076100c077816 */ /* 0x000fe20000000007 */
[----:B------:R-:W-:-:S05]  /*2370*/  @P3 IMAD.MOV.U32 R12, RZ, RZ, R92 ;  /* 0x000000ffff0c3224 */ /* 0x000fca00078e005c */
[----:B------:R0:W-:Y:S01]  /*2380*/  @P3 STG.E.U16 desc[UR12][R12.64+0x12], R7 ;  /* 0x000012070c003986 */ /* 0x0001e2000c10150c */
[----:B------:R-:W-:Y:S05]  /*2390*/  @!P0 BRA `(.L_x_32) ;  /* 0x0000000000048947 */ /* 0x000fea0003800000 */
[----:B------:R0:W5:Y:S02]  /*23a0*/  LDG.E.LTC128B.U16 R97, desc[UR12][R2.64+0x10] ;  /* 0x0000100c02617981 */ /* 0x000164000c1e1520 */
.L_x_32:
[----:B------:R-:W-:Y:S05]  /*23b0*/  BSYNC B0 ;  /* 0x0000000000007941 */ /* 0x000fea0003800000 */
.L_x_31:
[----:B0----5:R-:W-:Y:S01]  /*23c0*/  HADD2.F32 R7, -RZ, R97.H0_H0 ;  /* 0x20000061ff077230 */ /* 0x021fe20000004100 */
[----:B------:R-:W-:Y:S01]  /*23d0*/  ISETP.GT.AND P1, PT, R10, 0x8, P1 ;  /* 0x000000080a00780c */ /* 0x000fe20000f24270 */
[----:B------:R-:W-:Y:S03]  /*23e0*/  BSSY B0, `(.L_x_33) ;  /* 0x0000007000007945 */ /* 0x000fe60003800000 */
[----:B------:R-:W-:-:S04]  /*23f0*/  FMUL R7, R7, R6 ;  /* 0x0000000607077220 */ /* 0x000fc80000400000 */
[----:B------:R-:W-:-:S05]  /*2400*/  FFMA R7, R30, R0, R7 ;  /* 0x000000001e077223 */ /* 0x000fca0000000007 */
[----:B------:R-:W-:-:S05]  /*2410*/  F2FP.F16.F32.PACK_AB R7, RZ, R7 ;  /* 0x00000007ff07723e */ /* 0x000fca00000000ff */
[----:B------:R0:W-:Y:S01]  /*2420*/  @P0 STG.E.U16 desc[UR12][R4.64+0x10], R7 ;  /* 0x0000100704000986 */ /* 0x0001e2000c10150c */
[----:B------:R-:W-:Y:S05]  /*2430*/  @!P1 BRA `(.L_x_34) ;  /* 0x0000000000049947 */ /* 0x000fea0003800000 */
[----:B------:R0:W5:Y:S02]  /*2440*/  LDG.E.LTC128B.U16 R97, desc[UR12][R2.64+0x12] ;  /* 0x0000120c02617981 */ /* 0x000164000c1e1520 */
.L_x_34:
[----:B------:R-:W-:Y:S05]  /*2450*/  BSYNC B0 ;  /* 0x0000000000007941 */ /* 0x000fea0003800000 */
.L_x_33:
        /* <DEDUP_REMOVED lines=10> */
.L_x_36:
[----:B------:R-:W-:Y:S05]  /*2500*/  BSYNC B0 ;  /* 0x0000000000007941 */ /* 0x000fea0003800000 */
.L_x_35:
        /* <DEDUP_REMOVED lines=12> */
.L_x_38:
[----:B------:R-:W-:Y:S05]  /*25d0*/  BSYNC B0 ;  /* 0x0000000000007941 */ /* 0x000fea0003800000 */
.L_x_37:
        /* <DEDUP_REMOVED lines=12> */
.L_x_40:
[----:B------:R-:W-:Y:S05]  /*26a0*/  BSYNC B0 ;  /* 0x0000000000007941 */ /* 0x000fea0003800000 */
.L_x_39:
        /* <DEDUP_REMOVED lines=9> */
.L_x_42:
[----:B------:R-:W-:Y:S05]  /*2740*/  BSYNC B0 ;  /* 0x0000000000007941 */ /* 0x000fea0003800000 */
.L_x_41:
        /* <DEDUP_REMOVED lines=10> */
.L_x_44:
[----:B------:R-:W-:Y:S05]  /*27f0*/  BSYNC B0 ;  /* 0x0000000000007941 */ /* 0x000fea0003800000 */
.L_x_43:
        /* <DEDUP_REMOVED lines=12> */
.L_x_46:
[----:B------:R-:W-:Y:S05]  /*28c0*/  BSYNC B0 ;  /* 0x0000000000007941 */ /* 0x000fea0003800000 */
.L_x_45:
        /* <DEDUP_REMOVED lines=12> */
.L_x_48:
[----:B------:R-:W-:Y:S05]  /*2990*/  BSYNC B0 ;  /* 0x0000000000007941 */ /* 0x000fea0003800000 */
.L_x_47:
        /* <DEDUP_REMOVED lines=9> */
.L_x_50:
[----:B------:R-:W-:Y:S05]  /*2a30*/  BSYNC B0 ;  /* 0x0000000000007941 */ /* 0x000fea0003800000 */
.L_x_49:
        /* <DEDUP_REMOVED lines=10> */
.L_x_52:
[----:B------:R-:W-:Y:S05]  /*2ae0*/  BSYNC B0 ;  /* 0x0000000000007941 */ /* 0x000fea0003800000 */
.L_x_51:
        /* <DEDUP_REMOVED lines=12> */
.L_x_54:
[----:B------:R-:W-:Y:S05]  /*2bb0*/  BSYNC B0 ;  /* 0x0000000000007941 */ /* 0x000fea0003800000 */
.L_x_53:
        /* <DEDUP_REMOVED lines=12> */
.L_x_56:
[----:B------:R-:W-:Y:S05]  /*2c80*/  BSYNC B0 ;  /* 0x0000000000007941 */ /* 0x000fea0003800000 */
.L_x_55:
        /* <DEDUP_REMOVED lines=9> */
.L_x_58:
[----:B------:R-:W-:Y:S05]  /*2d20*/  BSYNC B0 ;  /* 0x0000000000007941 */ /* 0x000fea0003800000 */
.L_x_57:
        /* <DEDUP_REMOVED lines=10> */
.L_x_60:
[----:B------:R-:W-:Y:S05]  /*2dd0*/  BSYNC B0 ;  /* 0x0000000000007941 */ /* 0x000fea0003800000 */
.L_x_59:
        /* <DEDUP_REMOVED lines=12> */
.L_x_62:
[----:B------:R-:W-:Y:S05]  /*2ea0*/  BSYNC B0 ;  /* 0x0000000000007941 */ /* 0x000fea0003800000 */
.L_x_61:
        /* <DEDUP_REMOVED lines=12> */
.L_x_64:
[----:B------:R-:W-:Y:S05]  /*2f70*/  BSYNC B0 ;  /* 0x0000000000007941 */ /* 0x000fea0003800000 */
.L_x_63:
        /* <DEDUP_REMOVED lines=9> */
.L_x_66:
[----:B------:R-:W-:Y:S05]  /*3010*/  BSYNC B0 ;  /* 0x0000000000007941 */ /* 0x000fea0003800000 */
.L_x_65:
        /* <DEDUP_REMOVED lines=10> */
.L_x_68:
[----:B------:R-:W-:Y:S05]  /*30c0*/  BSYNC B0 ;  /* 0x0000000000007941 */ /* 0x000fea0003800000 */
.L_x_67:
        /* <DEDUP_REMOVED lines=12> */
.L_x_70:
[----:B------:R-:W-:Y:S05]  /*3190*/  BSYNC B0 ;  /* 0x0000000000007941 */ /* 0x000fea0003800000 */
.L_x_69:
        /* <DEDUP_REMOVED lines=12> */
.L_x_72:
[----:B------:R-:W-:Y:S05]  /*3260*/  BSYNC B0 ;  /* 0x0000000000007941 */ /* 0x000fea0003800000 */
.L_x_71:
        /* <DEDUP_REMOVED lines=9> */
.L_x_74:
[----:B------:R-:W-:Y:S05]  /*3300*/  BSYNC B0 ;  /* 0x0000000000007941 */ /* 0x000fea0003800000 */
.L_x_73:
        /* <DEDUP_REMOVED lines=10> */
.L_x_76:
[----:B------:R-:W-:Y:S05]  /*33b0*/  BSYNC B0 ;  /* 0x0000000000007941 */ /* 0x000fea0003800000 */
.L_x_75:
        /* <DEDUP_REMOVED lines=12> */
.L_x_78:
[----:B------:R-:W-:Y:S05]  /*3480*/  BSYNC B0 ;  /* 0x0000000000007941 */ /* 0x000fea0003800000 */
.L_x_77:
        /* <DEDUP_REMOVED lines=12> */
.L_x_80:
[----:B------:R-:W-:Y:S05]  /*3550*/  BSYNC B0 ;  /* 0x0000000000007941 */ /* 0x000fea0003800000 */
.L_x_79:
        /* <DEDUP_REMOVED lines=9> */
.L_x_82:
[----:B------:R-:W-:Y:S05]  /*35f0*/  BSYNC B0 ;  /* 0x0000000000007941 */ /* 0x000fea0003800000 */
.L_x_81:
        /* <DEDUP_REMOVED lines=10> */
.L_x_84:
[----:B------:R-:W-:Y:S05]  /*36a0*/  BSYNC B0 ;  /* 0x0000000000007941 */ /* 0x000fea0003800000 */
.L_x_83:
        /* <DEDUP_REMOVED lines=12> */
.L_x_86:
[----:B------:R-:W-:Y:S05]  /*3770*/  BSYNC B0 ;  /* 0x0000000000007941 */ /* 0x000fea0003800000 */
.L_x_85:
        /* <DEDUP_REMOVED lines=12> */
.L_x_88:
[----:B------:R-:W-:Y:S05]  /*3840*/  BSYNC B0 ;  /* 0x0000000000007941 */ /* 0x000fea0003800000 */
.L_x_87:
        /* <DEDUP_REMOVED lines=9> */
.L_x_90:
[----:B------:R-:W-:Y:S05]  /*38e0*/  BSYNC B0 ;  /* 0x0000000000007941 */ /* 0x000fea0003800000 */
.L_x_89:
        /* <DEDUP_REMOVED lines=10> */
.L_x_92:
[----:B------:R-:W-:Y:S05]  /*3990*/  BSYNC B0 ;  /* 0x0000000000007941 */ /* 0x000fea0003800000 */
.L_x_91:
        /* <DEDUP_REMOVED lines=12> */
.L_x_94:
[----:B------:R-:W-:Y:S05]  /*3a60*/  BSYNC B0 ;  /* 0x0000000000007941 */ /* 0x000fea0003800000 */
.L_x_93:
        /* <DEDUP_REMOVED lines=12> */
.L_x_96:
[----:B------:R-:W-:Y:S05]  /*3b30*/  BSYNC B0 ;  /* 0x0000000000007941 */ /* 0x000fea0003800000 */
.L_x_95:
        /* <DEDUP_REMOVED lines=9> */
.L_x_98:
[----:B------:R-:W-:Y:S05]  /*3bd0*/  BSYNC B0 ;  /* 0x0000000000007941 */ /* 0x000fea0003800000 */
.L_x_97:
        /* <DEDUP_REMOVED lines=10> */
.L_x_100:
[----:B------:R-:W-:Y:S05]  /*3c80*/  BSYNC B0 ;  /* 0x0000000000007941 */ /* 0x000fea0003800000 */
.L_x_99:
        /* <DEDUP_REMOVED lines=12> */
.L_x_102:
[----:B------:R-:W-:Y:S05]  /*3d50*/  BSYNC B0 ;  /* 0x0000000000007941 */ /* 0x000fea0003800000 */
.L_x_101:
        /* <DEDUP_REMOVED lines=12> */
.L_x_104:
[----:B------:R-:W-:Y:S05]  /*3e20*/  BSYNC B0 ;  /* 0x0000000000007941 */ /* 0x000fea0003800000 */
.L_x_103:
        /* <DEDUP_REMOVED lines=9> */
.L_x_106:
[----:B------:R-:W-:Y:S05]  /*3ec0*/  BSYNC B0 ;  /* 0x0000000000007941 */ /* 0x000fea0003800000 */
.L_x_105:
        /* <DEDUP_REMOVED lines=10> */
.L_x_108:
[----:B------:R-:W-:Y:S05]  /*3f70*/  BSYNC B0 ;  /* 0x0000000000007941 */ /* 0x000fea0003800000 */
.L_x_107:
        /* <DEDUP_REMOVED lines=12> */
.L_x_110:
[----:B------:R-:W-:Y:S05]  /*4040*/  BSYNC B0 ;  /* 0x0000000000007941 */ /* 0x000fea0003800000 */
.L_x_109:
        /* <DEDUP_REMOVED lines=12> */
.L_x_112:
[----:B------:R-:W-:Y:S05]  /*4110*/  BSYNC B0 ;  /* 0x0000000000007941 */ /* 0x000fea0003800000 */
.L_x_111:
        /* <DEDUP_REMOVED lines=9> */
.L_x_114:
[----:B------:R-:W-:Y:S05]  /*41b0*/  BSYNC B0 ;  /* 0x0000000000007941 */ /* 0x000fea0003800000 */
.L_x_113:
        /* <DEDUP_REMOVED lines=10> */
.L_x_116:
[----:B------:R-:W-:Y:S05]  /*4260*/  BSYNC B0 ;  /* 0x0000000000007941 */ /* 0x000fea0003800000 */
.L_x_115:
        /* <DEDUP_REMOVED lines=12> */
.L_x_118:
[----:B------:R-:W-:Y:S05]  /*4330*/  BSYNC B0 ;  /* 0x0000000000007941 */ /* 0x000fea0003800000 */
.L_x_117:
        /* <DEDUP_REMOVED lines=12> */
.L_x_120:
[----:B------:R-:W-:Y:S05]  /*4400*/  BSYNC B0 ;  /* 0x0000000000007941 */ /* 0x000fea0003800000 */
.L_x_119:
        /* <DEDUP_REMOVED lines=9> */
.L_x_122:
[----:B------:R-:W-:Y:S05]  /*44a0*/  BSYNC B0 ;  /* 0x0000000000007941 */ /* 0x000fea0003800000 */
.L_x_121:
        /* <DEDUP_REMOVED lines=10> */
.L_x_124:
[----:B------:R-:W-:Y:S05]  /*4550*/  BSYNC B0 ;  /* 0x0000000000007941 */ /* 0x000fea0003800000 */
.L_x_123:
        /* <DEDUP_REMOVED lines=12> */
.L_x_126:
[----:B------:R-:W-:Y:S05]  /*4620*/  BSYNC B0 ;  /* 0x0000000000007941 */ /* 0x000fea0003800000 */
.L_x_125:
        /* <DEDUP_REMOVED lines=12> */
.L_x_128:
[----:B------:R-:W-:Y:S05]  /*46f0*/  BSYNC B0 ;  /* 0x0000000000007941 */ /* 0x000fea0003800000 */
.L_x_127:
        /* <DEDUP_REMOVED lines=9> */
.L_x_130:
[----:B------:R-:W-:Y:S05]  /*4790*/  BSYNC B0 ;  /* 0x0000000000007941 */ /* 0x000fea0003800000 */
.L_x_129:
        /* <DEDUP_REMOVED lines=10> */
.L_x_132:
[----:B------:R-:W-:Y:S05]  /*4840*/  BSYNC B0 ;  /* 0x0000000000007941 */ /* 0x000fea0003800000 */
.L_x_131:
        /* <DEDUP_REMOVED lines=12> */
.L_x_134:
[----:B------:R-:W-:Y:S05]  /*4910*/  BSYNC B0 ;  /* 0x0000000000007941 */ /* 0x000fea0003800000 */
.L_x_133:
        /* <DEDUP_REMOVED lines=12> */
.L_x_136:
[----:B------:R-:W-:Y:S05]  /*49e0*/  BSYNC B0 ;  /* 0x0000000000007941 */ /* 0x000fea0003800000 */
.L_x_135:
        /* <DEDUP_REMOVED lines=9> */
.L_x_138:
[----:B------:R-:W-:Y:S05]  /*4a80*/  BSYNC B0 ;  /* 0x0000000000007941 */ /* 0x000fea0003800000 */
.L_x_137:
        /* <DEDUP_REMOVED lines=10> */
.L_x_140:
[----:B------:R-:W-:Y:S05]  /*4b30*/  BSYNC B0 ;  /* 0x0000000000007941 */ /* 0x000fea0003800000 */
.L_x_139:
[----:B-----5:R-:W-:Y:S01]  /*4b40*/  HADD2.F32 R7, -RZ, R97.H0_H0 ;  /* 0x20000061ff077230 */ /* 0x020fe20000004100 */
[----:B------:R-:W-:Y:S01]  /*4b50*/  ISETP.GT.AND P1, PT, R8, 0x79, PT ;  /* 0x000000790800780c */ /* 0x000fe20003f24270 */
[----:B------:R-:W-:Y:S01]  /*4b60*/  @P2 IMAD.MOV.U32 R8, RZ, RZ, R92 ;  /* 0x000000ffff082224 */ /* 0x000fe200078e005c */
        /* <DEDUP_REMOVED lines=9> */
.L_x_142:
[----:B------:R-:W-:Y:S05]  /*4c00*/  BSYNC B0 ;  /* 0x0000000000007941 */ /* 0x000fea0003800000 */
.L_x_141:
        /* <DEDUP_REMOVED lines=9> */
.L_x_144:
[----:B------:R-:W-:Y:S05]  /*4ca0*/  BSYNC B0 ;  /* 0x0000000000007941 */ /* 0x000fea0003800000 */
.L_x_143:
[----:B-----5:R-:W-:Y:S01]  /*4cb0*/  HADD2.F32 R7, -RZ, R97.H0_H0 ;  /* 0x20000061ff077230 */ /* 0x020fe20000004100 */
        /* <DEDUP_REMOVED lines=8> */
.L_x_146:
[----:B------:R-:W-:Y:S05]  /*4d40*/  BSYNC B0 ;  /* 0x0000000000007941 */ /* 0x000fea0003800000 */
.L_x_145:
[----:B-----5:R-:W-:-:S05]  /*4d50*/  HADD2.F32 R97, -RZ, R97.H0_H0 ;  /* 0x20000061ff617230 */ /* 0x020fca0000004100 */
[----:B------:R-:W-:-:S04]  /*4d60*/  FMUL R6, R97, R6 ;  /* 0x0000000661067220 */ /* 0x000fc80000400000 */
[----:B------:R-:W-:Y:S01]  /*4d70*/  FFMA R6, R87, R0, R6 ;  /* 0x0000000057067223 */ /* 0x000fe20000000006 */
[----:B------:R-:W-:Y:S06]  /*4d80*/  @!P1 EXIT ;  /* 0x000000000000994d */ /* 0x000fec0003800000 */
[----:B------:R-:W-:-:S05]  /*4d90*/  F2FP.F16.F32.PACK_AB R6, RZ, R6 ;  /* 0x00000006ff06723e */ /* 0x000fca00000000ff */
[----:B------:R-:W-:Y:S01]  /*4da0*/  STG.E.U16 desc[UR12][R4.64+0xf2], R6 ;  /* 0x0000f20604007986 */ /* 0x000fe2000c10150c */
[----:B------:R-:W-:Y:S05]  /*4db0*/  EXIT ;  /* 0x000000000000794d */ /* 0x000fea0003800000 */
.L_x_22:
[----:B------:R-:W-:Y:S01]  /*4dc0*/  ISETP.GT.AND P3, PT, R8, 0x1, PT ;  /* 0x000000010800780c */ /* 0x000fe20003f64270 */
[----:B------:R-:W-:Y:S01]  /*4dd0*/  ULDC.64 UR4, c[0x0][0x650] ;  /* 0x0001940000047ab9 */ /* 0x000fe20000000a00 */
[-C--:B------:R-:W-:Y:S01]  /*4de0*/  FMUL R24, R24, R0.reuse ;  /* 0x0000000018187220 */ /* 0x080fe20000400000 */
[-C--:B------:R-:W-:Y:S01]  /*4df0*/  FMUL R25, R25, R0.reuse ;  /* 0x0000000019197220 */ /* 0x080fe20000400000 */
[----:B------:R-:W-:Y:S01]  /*4e00*/  ISETP.GT.AND P1, PT, R10, RZ, P3 ;  /* 0x000000ff0a00720c */ /* 0x000fe20001f24270 */
[-C--:B------:R-:W-:Y:S01]  /*4e10*/  FMUL R26, R26, R0.reuse ;  /* 0x000000001a1a7220 */ /* 0x080fe20000400000 */
[----:B------:R-:W-:Y:S01]  /*4e20*/  LEA R2, P4, R14, UR4, 0x1 ;  /* 0x000000040e027c11 */ /* 0x000fe2000f8808ff */
[----:B------:R-:W-:Y:S01]  /*4e30*/  FMUL R27, R27, R0 ;  /* 0x000000001b1b7220 */ /* 0x000fe20000400000 */
[----:B------:R-:W-:Y:S01]  /*4e40*/  F2FP.F16.F32.PACK_AB R24, RZ, R24 ;  /* 0x00000018ff18723e */ /* 0x000fe200000000ff */
[-C--:B------:R-:W-:Y:S01]  /*4e50*/  FMUL R28, R28, R0.reuse ;  /* 0x000000001c1c7220 */ /* 0x080fe20000400000 */
[----:B------:R-:W-:Y:S01]  /*4e60*/  LEA.HI.X R3, R14, UR5, R91, 0x1, P4 ;  /* 0x000000050e037c11 */ /* 0x000fe2000a0f0c5b */
[-C--:B------:R-:W-:Y:S01]  /*4e70*/  FMUL R29, R29, R0.reuse ;  /* 0x000000001d1d7220 */ /* 0x080fe20000400000 */
[----:B------:R-:W-:Y:S01]  /*4e80*/  F2FP.F16.F32.PACK_AB R25, RZ, R25 ;  /* 0x00000019ff19723e */ /* 0x000fe200000000ff */
[-C--:B------:R-:W-:Y:S01]  /*4e90*/  FMUL R30, R30, R0.reuse ;  /* 0x000000001e1e7220 */ /* 0x080fe20000400000 */
[----:B------:R-:W-:Y:S01]  /*4ea0*/  SHF.L.U64.HI R5, R21, 0x1, R20 ;  /* 0x0000000115057819 */ /* 0x000fe20000010214 */
[----:B------:R-:W-:Y:S01]  /*4eb0*/  @P2 STG.E.U16 desc[UR12][R2.64], R24 ;  /* 0x0000001802002986 */ /* 0x000fe2000c10150c */
[----:B------:R-:W-:Y:S01]  /*4ec0*/  ISETP.GT.AND P2, PT, R10, 0x8, P0 ;  /* 0x000000080a00780c */ /* 0x000fe20000744270 */
[----:B------:R-:W-:Y:S01]  /*4ed0*/  FMUL R31, R31, R0 ;  /* 0x000000001f1f7220 */ /* 0x000fe20000400000 */
[----:B------:R-:W-:Y:S01]  /*4ee0*/  LEA R4, P5, R21, R2, 0x1 ;  /* 0x0000000215047211 */ /* 0x000fe200078a08ff */
[----:B------:R-:W-:Y:S01]  /*4ef0*/  @P1 STG.E.U16 desc[UR12][R2.64+0x2], R25 ;  /* 0x0000021902001986 */ /* 0x000fe2000c10150c */
[----:B------:R-:W-:Y:S01]  /*4f00*/  ISETP.GT.AND P1, PT, R8, 0x8, PT ;  /* 0x000000080800780c */ /* 0x000fe20003f24270 */
[-C--:B------:R-:W-:Y:S01]  /*4f10*/  FMUL R32, R32, R0.reuse ;  /* 0x0000000020207220 */ /* 0x080fe20000400000 */
[----:B------:R-:W-:Y:S01]  /*4f20*/  ISETP.GT.AND P3, PT, R10, 0x8, P3 ;  /* 0x000000080a00780c */ /* 0x000fe20001f64270 */
[----:B------:R-:W-:Y:S01]  /*4f30*/  IMAD.X R5, R5, 0x1, R3, P5 ;  /* 0x0000000105057824 */ /* 0x000fe200028e0603 */
[----:B------:R-:W-:Y:S01]  /*4f40*/  ISETP.GT.AND P0, PT, R8, 0x9, PT ;  /* 0x000000090800780c */ /* 0x000fe20003f04270 */
[-C--:B------:R-:W-:Y:S01]  /*4f50*/  FMUL R33, R33, R0.reuse ;  /* 0x0000000021217220 */ /* 0x080fe20000400000 */
[----:B------:R-:W-:Y:S01]  /*4f60*/  ISETP.GT.AND P4, PT, R10, RZ, P1 ;  /* 0x000000ff0a00720c */ /* 0x000fe20000f84270 */
[-C--:B------:R-:W-:Y:S01]  /*4f70*/  FMUL R34, R34, R0.reuse ;  /* 0x0000000022227220 */ /* 0x080fe20000400000 */
[----:B------:R-:W-:Y:S01]  /*4f80*/  ISETP.GT.AND P5, PT, R10, RZ, P0 ;  /* 0x000000ff0a00720c */ /* 0x000fe200007a4270 */
[----:B------:R-:W-:Y:S01]  /*4f90*/  FMUL R35, R35, R0 ;  /* 0x0000000023237220 */ /* 0x000fe20000400000 */
[----:B------:R-:W-:Y:S01]  /*4fa0*/  F2FP.F16.F32.PACK_AB R26, RZ, R26 ;  /* 0x0000001aff1a723e */ /* 0x000fe200000000ff */
[-C--:B------:R-:W-:Y:S01]  /*4fb0*/  FMUL R36, R36, R0.reuse ;  /* 0x0000000024247220 */ /* 0x080fe20000400000 */
[----:B------:R-:W-:Y:S01]  /*4fc0*/  F2FP.F16.F32.PACK_AB R27, RZ, R27 ;  /* 0x0000001bff1b723e */ /* 0x000fe200000000ff */
[----:B------:R-:W-:Y:S01]  /*4fd0*/  FMUL R37, R37, R0 ;  /* 0x0000000025257220 */ /* 0x000fe20000400000 */
[----:B------:R-:W-:Y:S01]  /*4fe0*/  F2FP.F16.F32.PACK_AB R28, RZ, R28 ;  /* 0x0000001cff1c723e */ /* 0x000fe200000000ff */
[----:B------:R-:W-:Y:S01]  /*4ff0*/  @P2 STG.E.U16 desc[UR12][R4.64], R26 ;  /* 0x0000001a04002986 */ /* 0x000fe2000c10150c */
[----:B------:R-:W-:Y:S01]  /*5000*/  ISETP.GT.AND P1, PT, R10, 0x8, P1 ;  /* 0x000000080a00780c */ /* 0x000fe20000f24270 */
[-C--:B------:R-:W-:Y:S01]  /*5010*/  FMUL R38, R38, R0.reuse ;  /* 0x0000000026267220 */ /* 0x080fe20000400000 */
[----:B------:R-:W-:Y:S01]  /*5020*/  F2FP.F16.F32.PACK_AB R29, RZ, R29 ;  /* 0x0000001dff1d723e */ /* 0x000fe200000000ff */
[----:B------:R-:W-:Y:S01]  /*5030*/  @P3 STG.E.U16 desc[UR12][R4.64+0x2], R27 ;  /* 0x0000021b04003986 */ /* 0x000fe2000c10150c */
[----:B------:R-:W-:Y:S01]  /*5040*/  ISETP.GT.AND P3, PT, R8, 0x10, PT ;  /* 0x000000100800780c */ /* 0x000fe20003f64270 */
[-C--:B------:R-:W-:Y:S01]  /*5050*/  FMUL R39, R39, R0.reuse ;  /* 0x0000000027277220 */ /* 0x080fe20000400000 */
[----:B------:R-:W-:Y:S01]  /*5060*/  ISETP.GT.AND P2, PT, R10, 0x8, P0 ;  /* 0x000000080a00780c */ /* 0x000fe20000744270 */
[----:B------:R-:W-:Y:S01]  /*5070*/  @P4 STG.E.U16 desc[UR12][R2.64+0x10], R28 ;  /* 0x0000101c02004986 */ /* 0x000fe2000c10150c */
[----:B------:R-:W-:Y:S01]  /*5080*/  ISETP.GT.AND P0, PT, R8, 0x11, PT ;  /* 0x000000110800780c */ /* 0x000fe20003f04270 */
[-C--:B------:R-:W-:Y:S01]  /*5090*/  FMUL R40, R40, R0.reuse ;  /* 0x0000000028287220 */ /* 0x080fe20000400000 */
[C---:B------:R-:W-:Y:S01]  /*50a0*/  ISETP.GT.AND P4, PT, R10.reuse, RZ, P3 ;  /* 0x000000ff0a00720c */ /* 0x040fe20001f84270 */
[----:B------:R-:W-:Y:S01]  /*50b0*/  @P5 STG.E.U16 desc[UR12][R2.64+0x12], R29 ;  /* 0x0000121d02005986 */ /* 0x000fe2000c10150c */
        /* <DEDUP_REMOVED lines=153> */
[----:B------:R-:W-:Y:S01]  /*5a50*/  FMUL R0, R87, R0 ;  /* 0x0000000057007220 */ /* 0x000fe20000400000 */
[----:B------:R-:W-:Y:S01]  /*5a60*/  ISETP.GT.AND P2, PT, R10, 0x8, P0 ;  /* 0x000000080a00780c */ /* 0x000fe20000744270 */
[----:B------:R-:W-:Y:S01]  /*5a70*/  @P4 STG.E.U16 desc[UR12][R2.64+0x90], R60 ;  /* 0x0000903c02004986 */ /* 0x000fe2000c10150c */
[----:B------:R-:W-:-:S02]  /*5a80*/  ISETP.GT.AND P0, PT, R8, 0x51, PT ;  /* 0x000000510800780c */ /* 0x000fc40003f04270 */
[C---:B------:R-:W-:Y:S01]  /*5a90*/  ISETP.GT.AND P4, PT, R10.reuse, RZ, P3 ;  /* 0x000000ff0a00720c */ /* 0x040fe20001f84270 */
[----:B------:R-:W-:Y:S01]  /*5aa0*/  @P5 STG.E.U16 desc[UR12][R2.64+0x92], R61 ;  /* 0x0000923d02005986 */ /* 0x000fe2000c10150c */
[C---:B------:R-:W-:Y:S02]  /*5ab0*/  ISETP.GT.AND P5, PT, R10.reuse, RZ, P0 ;  /* 0x000000ff0a00720c */ /* 0x040fe400007a4270 */
[----:B------:R-:W-:Y:S02]  /*5ac0*/  F2FP.F16.F32.PACK_AB R62, RZ, R62 ;  /* 0x0000003eff3e723e */ /* 0x000fe400000000ff */
[----:B------:R-:W-:Y:S02]  /*5ad0*/  F2FP.F16.F32.PACK_AB R63, RZ, R63 ;  /* 0x0000003fff3f723e */ /* 0x000fe400000000ff */
[----:B------:R-:W-:Y:S01]  /*5ae0*/  F2FP.F16.F32.PACK_AB R64, RZ, R64 ;  /* 0x00000040ff40723e */ /* 0x000fe200000000ff */
[----:B------:R-:W-:Y:S01]  /*5af0*/  @P1 STG.E.U16 desc[UR12][R4.64+0x90], R62 ;  /* 0x0000903e04001986 */ /* 0x000fe2000c10150c */
[----:B------:R-:W-:-:S02]  /*5b00*/  ISETP.GT.AND P1, PT, R10, 0x8, P3 ;  /* 0x000000080a00780c */ /* 0x000fc40001f24270 */
[----:B------:R-:W-:Y:S01]  /*5b10*/  F2FP.F16.F32.PACK_AB R65, RZ, R65 ;  /* 0x00000041ff41723e */ /* 0x000fe200000000ff */
[----:B------:R-:W-:Y:S01]  /*5b20*/  @P2 STG.E.U16 desc[UR12][R4.64+0x92], R63 ;  /* 0x0000923f04002986 */ /* 0x000fe2000c10150c */
[----:B------:R-:W-:Y:S02]  /*5b30*/  ISETP.GT.AND P2, PT, R8, 0x58, PT ;  /* 0x000000580800780c */ /* 0x000fe40003f44270 */
[----:B------:R-:W-:Y:S01]  /*5b40*/  ISETP.GT.AND P0, PT, R10, 0x8, P0 ;  /* 0x000000080a00780c */ /* 0x000fe20000704270 */
[----:B------:R-:W-:Y:S01]  /*5b50*/  @P4 STG.E.U16 desc[UR12][R2.64+0xa0], R64 ;  /* 0x0000a04002004986 */ /* 0x000fe2000c10150c */
[----:B------:R-:W-:Y:S02]  /*5b60*/  ISETP.GT.AND P3, PT, R8, 0x59, PT ;  /* 0x000000590800780c */ /* 0x000fe40003f64270 */
[C---:B------:R-:W-:Y:S01]  /*5b70*/  ISETP.GT.AND P4, PT, R10.reuse, RZ, P2 ;  /* 0x000000ff0a00720c */ /* 0x040fe20001784270 */
[----:B------:R-:W-:Y:S01]  /*5b80*/  @P5 STG.E.U16 desc[UR12][R2.64+0xa2], R65 ;  /* 0x0000a24102005986 */ /* 0x000fe2000c10150c */
[----:B------:R-:W-:-:S02]  /*5b90*/  ISETP.GT.AND P5, PT, R10, RZ, P3 ;  /* 0x000000ff0a00720c */ /* 0x000fc40001fa4270 */
[----:B------:R-:W-:Y:S02]  /*5ba0*/  F2FP.F16.F32.PACK_AB R66, RZ, R66 ;  /* 0x00000042ff42723e */ /* 0x000fe400000000ff */
[----:B------:R-:W-:Y:S02]  /*5bb0*/  F2FP.F16.F32.PACK_AB R67, RZ, R67 ;  /* 0x00000043ff43723e */ /* 0x000fe400000000ff */
[----:B------:R-:W-:Y:S01]  /*5bc0*/  F2FP.F16.F32.PACK_AB R68, RZ, R68 ;  /* 0x00000044ff44723e */ /* 0x000fe200000000ff */
[----:B------:R-:W-:Y:S01]  /*5bd0*/  @P1 STG.E.U16 desc[UR12][R4.64+0xa0], R66 ;  /* 0x0000a04204001986 */ /* 0x000fe2000c10150c */
[C---:B------:R-:W-:Y:S02]  /*5be0*/  ISETP.GT.AND P1, PT, R10.reuse, 0x8, P2 ;  /* 0x000000080a00780c */ /* 0x040fe40001724270 */
[----:B------:R-:W-:Y:S01]  /*5bf0*/  F2FP.F16.F32.PACK_AB R69, RZ, R69 ;  /* 0x00000045ff45723e */ /* 0x000fe200000000ff */
[----:B------:R-:W-:Y:S01]  /*5c00*/  @P0 STG.E.U16 desc[UR12][R4.64+0xa2], R67 ;  /* 0x0000a24304000986 */ /* 0x000fe2000c10150c */
[----:B------:R-:W-:-:S02]  /*5c10*/  ISETP.GT.AND P2, PT, R10, 0x8, P3 ;  /* 0x000000080a00780c */ /* 0x000fc40001f44270 */
[C---:B------:R-:W-:Y:S01]  /*5c20*/  ISETP.GT.AND P3, PT, R8.reuse, 0x60, PT ;  /* 0x000000600800780c */ /* 0x040fe20003f64270 */
[----:B------:R-:W-:Y:S01]  /*5c30*/  @P4 STG.E.U16 desc[UR12][R2.64+0xb0], R68 ;  /* 0x0000b04402004986 */ /* 0x000fe2000c10150c */
[----:B------:R-:W-:Y:S02]  /*5c40*/  ISETP.GT.AND P0, PT, R8, 0x61, PT ;  /* 0x000000610800780c */ /* 0x000fe40003f04270 */
[C---:B------:R-:W-:Y:S01]  /*5c50*/  ISETP.GT.AND P4, PT, R10.reuse, RZ, P3 ;  /* 0x000000ff0a00720c */ /* 0x040fe20001f84270 */
[----:B------:R-:W-:Y:S01]  /*5c60*/  @P5 STG.E.U16 desc[UR12][R2.64+0xb2], R69 ;  /* 0x0000b24502005986 */ /* 0x000fe2000c10150c */
[----:B------:R-:W-:Y:S02]  /*5c70*/  ISETP.GT.AND P5, PT, R10, RZ, P0 ;  /* 0x000000ff0a00720c */ /* 0x000fe400007a4270 */
[----:B------:R-:W-:Y:S02]  /*5c80*/  F2FP.F16.F32.PACK_AB R70, RZ, R70 ;  /* 0x00000046ff46723e */ /* 0x000fe400000000ff */
[----:B------:R-:W-:-:S02]  /*5c90*/  F2FP.F16.F32.PACK_AB R71, RZ, R71 ;  /* 0x00000047ff47723e */ /* 0x000fc400000000ff */
[----:B------:R-:W-:Y:S01]  /*5ca0*/  F2FP.F16.F32.PACK_AB R72, RZ, R72 ;  /* 0x00000048ff48723e */ /* 0x000fe200000000ff */
[----:B------:R-:W-:Y:S01]  /*5cb0*/  @P1 STG.E.U16 desc[UR12][R4.64+0xb0], R70 ;  /* 0x0000b04604001986 */ /* 0x000fe2000c10150c */
[----:B------:R-:W-:Y:S02]  /*5cc0*/  F2FP.F16.F32.PACK_AB R73, RZ, R73 ;  /* 0x00000049ff49723e */ /* 0x000fe400000000ff */
[C---:B------:R-:W-:Y:S01]  /*5cd0*/  ISETP.GT.AND P1, PT, R10.reuse, 0x8, P3 ;  /* 0x000000080a00780c */ /* 0x040fe20001f24270 */
[----:B------:R-:W-:Y:S01]  /*5ce0*/  @P2 STG.E.U16 desc[UR12][R4.64+0xb2], R71 ;  /* 0x0000b24704002986 */ /* 0x000fe2000c10150c */
[----:B------:R-:W-:Y:S02]  /*5cf0*/  ISETP.GT.AND P0, PT, R10, 0x8, P0 ;  /* 0x000000080a00780c */ /* 0x000fe40000704270 */
[----:B------:R-:W-:Y:S01]  /*5d00*/  F2FP.F16.F32.PACK_AB R74, RZ, R74 ;  /* 0x0000004aff4a723e */ /* 0x000fe200000000ff */
[----:B------:R-:W-:Y:S01]  /*5d10*/  @P4 STG.E.U16 desc[UR12][R2.64+0xc0], R72 ;  /* 0x0000c04802004986 */ /* 0x000fe2000c10150c */
[----:B------:R-:W-:-:S02]  /*5d20*/  ISETP.GT.AND P4, PT, R8, 0x68, PT ;  /* 0x000000680800780c */ /* 0x000fc40003f84270 */
[----:B------:R-:W-:Y:S01]  /*5d30*/  F2FP.F16.F32.PACK_AB R75, RZ, R75 ;  /* 0x0000004bff4b723e */ /* 0x000fe200000000ff */
[----:B------:R-:W-:Y:S01]  /*5d40*/  @P5 STG.E.U16 desc[UR12][R2.64+0xc2], R73 ;  /* 0x0000c24902005986 */ /* 0x000fe2000c10150c */
[----:B------:R-:W-:Y:S02]  /*5d50*/  ISETP.GT.AND P5, PT, R8, 0x69, PT ;  /* 0x000000690800780c */ /* 0x000fe40003fa4270 */
[C---:B------:R-:W-:Y:S01]  /*5d60*/  ISETP.GT.AND P2, PT, R10.reuse, RZ, P4 ;  /* 0x000000ff0a00720c */ /* 0x040fe20002744270 */
[----:B------:R-:W-:Y:S01]  /*5d70*/  @P1 STG.E.U16 desc[UR12][R4.64+0xc0], R74 ;  /* 0x0000c04a04001986 */ /* 0x000fe2000c10150c */
[----:B------:R-:W-:Y:S02]  /*5d80*/  ISETP.GT.AND P6, PT, R10, RZ, P5 ;  /* 0x000000ff0a00720c */ /* 0x000fe40002fc4270 */
[----:B------:R-:W-:Y:S01]  /*5d90*/  F2FP.F16.F32.PACK_AB R76, RZ, R76 ;  /* 0x0000004cff4c723e */ /* 0x000fe200000000ff */
[----:B------:R-:W-:Y:S01]  /*5da0*/  @P0 STG.E.U16 desc[UR12][R4.64+0xc2], R75 ;  /* 0x0000c24b04000986 */ /* 0x000fe2000c10150c */
[----:B------:R-:W-:-:S02]  /*5db0*/  F2FP.F16.F32.PACK_AB R77, RZ, R77 ;  /* 0x0000004dff4d723e */ /* 0x000fc400000000ff */
[----:B------:R-:W-:Y:S02]  /*5dc0*/  ISETP.GT.AND P3, PT, R8, 0x70, PT ;  /* 0x000000700800780c */ /* 0x000fe40003f64270 */
[----:B------:R-:W-:Y:S02]  /*5dd0*/  ISETP.GT.AND P4, PT, R10, 0x8, P4 ;  /* 0x000000080a00780c */ /* 0x000fe40002784270 */
[----:B------:R-:W-:Y:S01]  /*5de0*/  F2FP.F16.F32.PACK_AB R78, RZ, R78 ;  /* 0x0000004eff4e723e */ /* 0x000fe200000000ff */
[----:B------:R-:W-:Y:S01]  /*5df0*/  @P2 STG.E.U16 desc[UR12][R2.64+0xd0], R76 ;  /* 0x0000d04c02002986 */ /* 0x000fe2000c10150c */
[----:B------:R-:W-:Y:S02]  /*5e00*/  ISETP.GT.AND P2, PT, R8, 0x71, PT ;  /* 0x000000710800780c */ /* 0x000fe40003f44270 */
[----:B------:R-:W-:Y:S01]  /*5e10*/  F2FP.F16.F32.PACK_AB R79, RZ, R79 ;  /* 0x0000004fff4f723e */ /* 0x000fe200000000ff */
[----:B------:R-:W-:Y:S01]  /*5e20*/  @P6 STG.E.U16 desc[UR12][R2.64+0xd2], R77 ;  /* 0x0000d24d02006986 */ /* 0x000fe2000c10150c */
[----:B------:R-:W-:-:S02]  /*5e30*/  ISETP.GT.AND P6, PT, R10, 0x8, P5 ;  /* 0x000000080a00780c */ /* 0x000fc40002fc4270 */
[----:B------:R-:W-:Y:S02]  /*5e40*/  ISETP.GT.AND P5, PT, R10, RZ, P3 ;  /* 0x000000ff0a00720c */ /* 0x000fe40001fa4270 */
[----:B------:R-:W-:Y:S01]  /*5e50*/  F2FP.F16.F32.PACK_AB R80, RZ, R80 ;  /* 0x00000050ff50723e */ /* 0x000fe200000000ff */
[----:B------:R-:W-:Y:S01]  /*5e60*/  @P4 STG.E.U16 desc[UR12][R4.64+0xd0], R78 ;  /* 0x0000d04e04004986 */ /* 0x000fe2000c10150c */
[C---:B------:R-:W-:Y:S02]  /*5e70*/  ISETP.GT.AND P1, PT, R8.reuse, 0x78, PT ;  /* 0x000000780800780c */ /* 0x040fe40003f24270 */
[----:B------:R-:W-:Y:S02]  /*5e80*/  ISETP.GT.AND P0, PT, R8, 0x79, PT ;  /* 0x000000790800780c */ /* 0x000fe40003f04270 */
[C---:B------:R-:W-:Y:S02]  /*5e90*/  ISETP.GT.AND P4, PT, R10.reuse, RZ, P2 ;  /* 0x000000ff0a00720c */ /* 0x040fe40001784270 */
[C---:B------:R-:W-:Y:S01]  /*5ea0*/  ISETP.GT.AND P3, PT, R10.reuse, 0x8, P3 ;  /* 0x000000080a00780c */ /* 0x040fe20001f64270 */
[----:B------:R-:W-:Y:S01]  /*5eb0*/  @P6 STG.E.U16 desc[UR12][R4.64+0xd2], R79 ;  /* 0x0000d24f04006986 */ /* 0x000fe2000c10150c */
[----:B------:R-:W-:-:S02]  /*5ec0*/  ISETP.GT.AND P2, PT, R10, 0x8, P2 ;  /* 0x000000080a00780c */ /* 0x000fc40001744270 */
[C---:B------:R-:W-:Y:S01]  /*5ed0*/  ISETP.GT.AND P6, PT, R10.reuse, RZ, P0 ;  /* 0x000000ff0a00720c */ /* 0x040fe200007c4270 */
[----:B------:R-:W-:Y:S01]  /*5ee0*/  @P5 STG.E.U16 desc[UR12][R2.64+0xe0], R80 ;  /* 0x0000e05002005986 */ /* 0x000fe2000c10150c */
[C---:B------:R-:W-:Y:S02]  /*5ef0*/  ISETP.GT.AND P5, PT, R10.reuse, RZ, P1 ;  /* 0x000000ff0a00720c */ /* 0x040fe40000fa4270 */
[C---:B------:R-:W-:Y:S02]  /*5f00*/  ISETP.GT.AND P1, PT, R10.reuse, 0x8, P1 ;  /* 0x000000080a00780c */ /* 0x040fe40000f24270 */
[----:B------:R-:W-:Y:S02]  /*5f10*/  F2FP.F16.F32.PACK_AB R81, RZ, R81 ;  /* 0x00000051ff51723e */ /* 0x000fe400000000ff */
[----:B------:R-:W-:Y:S02]  /*5f20*/  F2FP.F16.F32.PACK_AB R82, RZ, R82 ;  /* 0x00000052ff52723e */ /* 0x000fe400000000ff */
[----:B------:R-:W-:Y:S01]  /*5f30*/  F2FP.F16.F32.PACK_AB R83, RZ, R83 ;  /* 0x00000053ff53723e */ /* 0x000fe200000000ff */
[----:B------:R-:W-:Y:S01]  /*5f40*/  @P4 STG.E.U16 desc[UR12][R2.64+0xe2], R81 ;  /* 0x0000e25102004986 */ /* 0x000fe2000c10150c */
[----:B------:R-:W-:-:S02]  /*5f50*/  ISETP.GT.AND P0, PT, R10, 0x8, P0 ;  /* 0x000000080a00780c */ /* 0x000fc40000704270 */
[----:B------:R-:W-:Y:S01]  /*5f60*/  F2FP.F16.F32.PACK_AB R84, RZ, R84 ;  /* 0x00000054ff54723e */ /* 0x000fe200000000ff */
[----:B------:R-:W-:Y:S01]  /*5f70*/  @P3 STG.E.U16 desc[UR12][R4.64+0xe0], R82 ;  /* 0x0000e05204003986 */ /* 0x000fe2000c10150c */
[----:B------:R-:W-:Y:S02]  /*5f80*/  F2FP.F16.F32.PACK_AB R85, RZ, R85 ;  /* 0x00000055ff55723e */ /* 0x000fe400000000ff */
[----:B------:R-:W-:Y:S01]  /*5f90*/  F2FP.F16.F32.PACK_AB R86, RZ, R86 ;  /* 0x00000056ff56723e */ /* 0x000fe200000000ff */
[----:B------:R-:W-:Y:S04]  /*5fa0*/  @P2 STG.E.U16 desc[UR12][R4.64+0xe2], R83 ;  /* 0x0000e25304002986 */ /* 0x000fe8000c10150c */
[----:B------:R-:W-:Y:S04]  /*5fb0*/  @P5 STG.E.U16 desc[UR12][R2.64+0xf0], R84 ;  /* 0x0000f05402005986 */ /* 0x000fe8000c10150c */
[----:B------:R0:W-:Y:S02]  /*5fc0*/  @P6 STG.E.U16 desc[UR12][R2.64+0xf2], R85 ;  /* 0x0000f25502006986 */ /* 0x0001e4000c10150c */
[----:B0-----:R-:W-:-:S02]  /*5fd0*/  @P1 IMAD.MOV.U32 R2, RZ, RZ, R4 ;  /* 0x000000ffff021224 */ /* 0x001fc400078e0004 */
[----:B------:R-:W-:-:S05]  /*5fe0*/  @P1 IMAD.MOV.U32 R3, RZ, RZ, R5 ;  /* 0x000000ffff031224 */ /* 0x000fca00078e0005 */
[----:B------:R0:W-:Y:S01]  /*5ff0*/  @P1 STG.E.U16 desc[UR12][R2.64+0xf0], R86 ;  /* 0x0000f05602001986 */ /* 0x0001e2000c10150c */
[----:B------:R-:W-:Y:S05]  /*6000*/  @!P0 EXIT ;  /* 0x000000000000894d */ /* 0x000fea0003800000 */
[----:B------:R-:W-:-:S05]  /*6010*/  F2FP.F16.F32.PACK_AB R0, RZ, R0 ;  /* 0x00000000ff00723e */ /* 0x000fca00000000ff */
[----:B------:R-:W-:Y:S01]  /*6020*/  STG.E.U16 desc[UR12][R4.64+0xf2], R0 ;  /* 0x0000f20004007986 */ /* 0x000fe2000c10150c */
[----:B------:R-:W-:Y:S05]  /*6030*/  EXIT ;  /* 0x000000000000794d */ /* 0x000fea0003800000 */
.L_x_10:
[----:B------:R-:W-:-:S13]  /*6040*/  ISETP.NE.AND P0, PT, R3, RZ, PT ;  /* 0x000000ff0300720c */ /* 0x000fda0003f05270 */
[----:B------:R-:W-:Y:S05]  /*6050*/  @P0 EXIT ;  /* 0x000000000000094d */ /* 0x000fea0003800000 */
[----:B------:R-:W-:-:S13]  /*6060*/  ELECT P0, URZ, PT ;  /* 0x00000000003f782f */ /* 0x000fda0003800000 */
[----:B------:R-:W-:Y:S05]  /*6070*/  @!P0 BRA `(.L_x_147) ;  /* 0x00000008001c8947 */ /* 0x000fea0003800000 */
[----:B------:R-:W-:Y:S02]  /*6080*/  ISETP.GE.AND P0, PT, R16, 0x1, PT ;  /* 0x000000011000780c */ /* 0x000fe40003f06270 */
[----:B-----5:R-:W-:-:S04]  /*6090*/  SHF.R.S32.HI R0, RZ, 0x1f, R13 ;  /* 0x0000001fff007819 */ /* 0x020fc8000001140d */
[----:B------:R-:W-:-:S07]  /*60a0*/  LEA.HI R3, R0, R13, RZ, 0x7 ;  /* 0x0000000d00037211 */ /* 0x000fce00078f38ff */
[----:B------:R-:W-:Y:S05]  /*60b0*/  @!P0 BRA `(.L_x_147) ;  /* 0x00000008000c8947 */ /* 0x000fea0003800000 */
[----:B------:R-:W0:Y:S01]  /*60c0*/  S2R R8, SR_CTAID.X ;  /* 0x0000000000087919 */ /* 0x000e220000002500 */
[----:B------:R-:W1:Y:S01]  /*60d0*/  LDC.64 R4, c[0x0][0x4f8] ;  /* 0x00013e00ff047b82 */ /* 0x000e620000000a00 */
[----:B---3--:R-:W-:Y:S01]  /*60e0*/  LOP3.LUT R6, R3, 0xffffff80, RZ, 0xc0, !PT ;  /* 0xffffff8003067812 */ /* 0x008fe200078ec0ff */
[----:B------:R-:W-:Y:S01]  /*60f0*/  ULDC.64 UR4, c[0x0][0x4c0] ;  /* 0x0001300000047ab9 */ /* 0x000fe20000000a00 */
[----:B------:R-:W-:Y:S01]  /*6100*/  LOP3.LUT P0, RZ, R13, 0x1f, RZ, 0xc0, !PT ;  /* 0x0000001f0dff7812 */ /* 0x000fe2000780c0ff */
[----:B------:R-:W-:Y:S02]  /*6110*/  IMAD.SHL.U32 R11, R11, 0x80, RZ ;  /* 0x000000800b0b7824 */ /* 0x000fe400078e00ff */
[----:B------:R-:W-:Y:S01]  /*6120*/  IMAD.IADD R6, R13, 0x1, -R6 ;  /* 0x000000010d067824 */ /* 0x000fe200078e0a06 */
[----:B------:R-:W-:Y:S01]  /*6130*/  LOP3.LUT R13, R2, 0x2, RZ, 0xfc, !PT ;  /* 0x00000002020d7812 */ /* 0x000fe200078efcff */
[----:B------:R-:W2:Y:S01]  /*6140*/  LDC R0, c[0x0][0x500] ;  /* 0x00014000ff007b82 */ /* 0x000ea20000000800 */
[----:B------:R-:W-:-:S02]  /*6150*/  VIADD R15, R10, 0x1 ;  /* 0x000000010a0f7836 */ /* 0x000fc40000000000 */
[C---:B------:R-:W-:Y:S01]  /*6160*/  ISETP.NE.AND P2, PT, R6.reuse, RZ, PT ;  /* 0x000000ff0600720c */ /* 0x040fe20003f45270 */
[----:B------:R-:W-:Y:S01]  /*6170*/  IMAD.MOV.U32 R14, RZ, RZ, RZ ;  /* 0x000000ffff0e7224 */ /* 0x000fe200078e00ff */
[----:B------:R-:W-:Y:S01]  /*6180*/  ISETP.NE.OR P0, PT, R6, RZ, !P0 ;  /* 0x000000ff0600720c */ /* 0x000fe20004705670 */
[----:B------:R-:W-:Y:S02]  /*6190*/  IMAD.MOV.U32 R3, RZ, RZ, RZ ;  /* 0x000000ffff037224 */ /* 0x000fe400078e00ff */
[----:B------:R-:W-:Y:S02]  /*61a0*/  VIADD R16, R11, 0x40 ;  /* 0x000000400b107836 */ /* 0x000fe40000000000 */
[----:B-1----:R-:W-:Y:S01]  /*61b0*/  IMAD R9, R9, UR4, R4 ;  /* 0x0000000409097c24 */ /* 0x002fe2000f8e0204 */
[----:B------:R-:W-:Y:S01]  /*61c0*/  ULDC UR4, c[0x0][0x4c8] ;  /* 0x0001320000047ab9 */ /* 0x000fe20000000800 */
[----:B------:R-:W-:Y:S02]  /*61d0*/  IMAD R12, R12, UR5, R5 ;  /* 0x000000050c0c7c24 */ /* 0x000fe4000f8e0205 */
[----:B0-----:R-:W-:-:S02]  /*61e0*/  IMAD.SHL.U32 R8, R8, 0x40, RZ ;  /* 0x0000004008087824 */ /* 0x001fc400078e00ff */
[----:B--2---:R-:W-:Y:S02]  /*61f0*/  IMAD R7, R7, UR4, R0 ;  /* 0x0000000407077c24 */ /* 0x004fe4000f8e0200 */
[----:B------:R-:W-:-:S07]  /*6200*/  IMAD.MOV.U32 R0, RZ, RZ, 0x1 ;  /* 0x00000001ff007424 */ /* 0x000fce00078e00ff */
.L_x_151:
[----:B------:R-:W0:Y:S01]  /*6210*/  S2R R5, SR_CgaCtaId ;  /* 0x0000000000057919 */ /* 0x000e220000008800 */
[----:B------:R-:W-:-:S04]  /*6220*/  MOV R4, 0x400 ;  /* 0x0000040000047802 */ /* 0x000fc80000000f00 */
[----:B0-----:R-:W-:Y:S02]  /*6230*/  LEA R6, R5, R4, 0x18 ;  /* 0x0000000405067211 */ /* 0x001fe400078ec0ff */
[----:B------:R-:W-:-:S03]  /*6240*/  SHF.L.U32 R4, R0, 0x1f, RZ ;  /* 0x0000001f00047819 */ /* 0x000fc600000006ff */
[----:B------:R-:W-:-:S07]  /*6250*/  IMAD R5, R3, 0x8, R6 ;  /* 0x0000000803057824 */ /* 0x000fce00078e0206 */
.L_x_148:
[----:B0-----:R0:W1:Y:S02]  /*6260*/  SYNCS.PHASECHK.TRANS64.TRYWAIT P1, [R5+URZ+0x36090], R4 ;  /* 0x03609004050075a7 */ /* 0x001064000802017f */
[----:B-1----:R-:W-:Y:S05]  /*6270*/  @!P1 NANOSLEEP.SYNCS 0x989680 ;  /* 0x009896800000995d */ /* 0x002fea0003900000 */
[----:B------:R-:W1:Y:S02]  /*6280*/  @!P1 SYNCS.PHASECHK.TRANS64 P1, [R5+URZ+0x36090], R4 ;  /* 0x03609004050095a7 */ /* 0x000e64000802007f */
[----:B-1----:R-:W-:Y:S05]  /*6290*/  @!P1 BRA `(.L_x_148) ;  /* 0xfffffffc00f09947 */ /* 0x002fea000383ffff */
[----:B0-----:R-:W0:Y:S02]  /*62a0*/  @!P2 LDC R4, c[0x0][0x580] ;  /* 0x00016000ff04ab82 */ /* 0x001e240000000800 */
[----:B0-----:R0:W-:Y:S02]  /*62b0*/  @!P2 SYNCS.ARRIVE.TRANS64 RZ, [R5+URZ+0x36000], R4 ;  /* 0x0360000405ffa9a7 */ /* 0x0011e4000800003f */
[----:B0-----:R-:W-:-:S04]  /*62c0*/  PRMT R4, R13, 0x9910, RZ ;  /* 0x000099100d047816 */ /* 0x001fc800000000ff */
[----:B------:R-:W-:-:S13]  /*62d0*/  ISETP.NE.AND P1, PT, R4, 0x2, PT ;  /* 0x000000020400780c */ /* 0x000fda0003f25270 */
[----:B------:R-:W-:Y:S05]  /*62e0*/  @P1 BRA `(.L_x_149) ;  /* 0x0000000000041947 */ /* 0x000fea0003800000 */
[----:B------:R-:W-:Y:S01]  /*62f0*/  BPT.TRAP 0x1 ;  /* 0x000000040000795c */ /* 0x000fe20000300000 */
.L_x_149:
[----:B------:R-:W-:Y:S05]  /*6300*/  @P0 BRA `(.L_x_150) ;  /* 0x0000000000040947 */ /* 0x000fea0003800000 */
[----:B------:R-:W-:Y:S01]  /*6310*/  BPT.TRAP 0x1 ;  /* 0x000000040000795c */ /* 0x000fe20000300000 */
.L_x_150:
[----:B------:R-:W-:Y:S01]  /*6320*/  ULDC UR8, c[0x0][0x490] ;  /* 0x0001240000087ab9 */ /* 0x000fe20000000800 */
[----:B------:R-:W-:Y:S01]  /*6330*/  R2UR UR9, R14 ;  /* 0x000000000e0972ca */ /* 0x000fe200000e0000 */
[----:B------:R-:W-:Y:S01]  /*6340*/  UISETP.NE.AND UP0, UPT, UR8, 0x1, UPT ;  /* 0x000000010800788c */ /* 0x000fe2000bf05270 */
[----:B------:R-:W-:Y:S01]  /*6350*/  IMAD.U32 R4, R12, 0x20, R9 ;  /* 0x000000200c047824 */ /* 0x000fe200078e0009 */
[----:B------:R-:W-:Y:S01]  /*6360*/  ULDC UR6, c[0x0][0x49c] ;  /* 0x0001270000067ab9 */ /* 0x000fe20000000800 */
[----:B------:R-:W-:Y:S01]  /*6370*/  ULDC UR33, c[0x0][0x4a8] ;  /* 0x00012a0000217ab9 */ /* 0x000fe20000000800 */
[----:B------:R-:W-:Y:S01]  /*6380*/  UISETP.NE.AND UP1, UPT, UR6, 0x1, UPT ;  /* 0x000000010600788c */ /* 0x000fe2000bf25270 */
[----:B------:R-:W-:Y:S01]  /*6390*/  IMAD.U32 R4, R7, 0x400, R4 ;  /* 0x0000040007047824 */ /* 0x000fe200078e0004 */
[----:B------:R-:W-:Y:S01]  /*63a0*/  UIADD3 UR8, -UR8, URZ, URZ ;  /* 0x0000003f08087290 */ /* 0x000fe2000fffe13f */
[----:B------:R-:W-:Y:S01]  /*63b0*/  VIADD R15, R15, 0xffffffff ;  /* 0xffffffff0f0f7836 */ /* 0x000fe20000000000 */
[----:B------:R-:W-:Y:S01]  /*63c0*/  ULDC.64 UR28, c[0x0][0x198] ;  /* 0x00006600001c7ab9 */ /* 0x000fe20000000a00 */
[----:B------:R-:W-:Y:S01]  /*63d0*/  ULDC UR14, c[0x0][0x4cc] ;  /* 0x00013300000e7ab9 */ /* 0x000fe20000000800 */
[----:B------:R-:W-:Y:S01]  /*63e0*/  UIADD3 UR30, UP2, UR28, 0x1f0, URZ ;  /* 0x000001f01c1e7890 */ /* 0x000fe2000ff5e03f */
[----:B------:R-:W-:Y:S01]  /*63f0*/  @UP0 ULDC UR4, c[0x0][0x494] ;  /* 0x0001250000040ab9 */ /* 0x000fe20000000800 */
[----:B------:R-:W-:Y:S01]  /*6400*/  @UP0 ULDC UR7, c[0x0][0x498] ;  /* 0x0001260000070ab9 */ /* 0x000fe20000000800 */
[----:B------:R-:W-:Y:S01]  /*6410*/  UIMAD.WIDE.U32 UR4, UR9, UR4, URZ ;  /* 0x00000004090472a5 */ /* 0x000fe2000f8e003f */
[----:B------:R-:W-:Y:S01]  /*6420*/  ISETP.GT.AND P3, PT, R15, 0x1, PT ;  /* 0x000000010f00780c */ /* 0x000fe20003f64270 */
[----:B------:R-:W-:Y:S01]  /*6430*/  UMOV UR10, UR9 ;  /* 0x00000009000a7c82 */ /* 0x000fe20008000000 */
[----:B------:R-:W-:Y:S01]  /*6440*/  @UP0 ULDC UR12, c[0x0][0x494] ;  /* 0x00012500000c0ab9 */ /* 0x000fe20000000800 */
[----:B------:R-:W-:Y:S01]  /*6450*/  @UP0 USHF.R.U32.HI UR10, URZ, UR7, UR5 ;  /* 0x000000073f0a0299 */ /* 0x000fe20008011605 */
[C---:B------:R-:W-:Y:S01]  /*6460*/  R2UR UR7, R14.reuse ;  /* 0x000000000e0772ca */ /* 0x040fe200000e0000 */
[----:B------:R-:W-:Y:S01]  /*6470*/  UIMAD.WIDE.U32 UR12, UR9, UR12, URZ ;  /* 0x0000000c090c72a5 */ /* 0x000fe2000f8e003f */
[----:B------:R-:W-:Y:S01]  /*6480*/  VIADD R14, R14, 0x20 ;  /* 0x000000200e0e7836 */ /* 0x000fe20000000000 */
[----:B------:R-:W-:Y:S01]  /*6490*/  @UP1 ULDC.64 UR16, c[0x0][0x4a0] ;  /* 0x0001280000101ab9 */ /* 0x000fe20000000a00 */
[----:B------:R-:W-:Y:S01]  /*64a0*/  @UP0 ULDC UR11, c[0x0][0x498] ;  /* 0x00012600000b0ab9 */ /* 0x000fe20000000800 */
[----:B------:R-:W-:Y:S01]  /*64b0*/  UIMAD.WIDE.U32 UR4, UR10, UR16, URZ ;  /* 0x000000100a0472a5 */ /* 0x000fe2000f8e003f */
[----:B------:R-:W-:Y:S01]  /*64c0*/  R2UR UR16, R5 ;  /* 0x00000000051072ca */ /* 0x000fe200000e0000 */
[----:B------:R-:W-:Y:S01]  /*64d0*/  @UP0 USHF.R.U32.HI UR9, URZ, UR11, UR13 ;  /* 0x0000000b3f090299 */ /* 0x000fe2000801160d */
[----:B------:R-:W-:Y:S01]  /*64e0*/  R2UR UR11, R6 ;  /* 0x00000000060b72ca */ /* 0x000fe200000e0000 */
[----:B------:R-:W-:Y:S01]  /*64f0*/  IMAD R6, R3, 0x2000, R6 ;  /* 0x0000200003067824 */ /* 0x000fe200078e0206 */
[----:B------:R-:W-:-:S02]  /*6500*/  UISETP.NE.AND UP0, UPT, UR33, 0x1, UPT ;  /* 0x000000012100788c */ /* 0x000fc4000bf05270 */
[C---:B------:R-:W-:Y:S01]  /*6510*/  R2UR UR4, R3.reuse ;  /* 0x00000000030472ca */ /* 0x040fe200000e0000 */
[----:B------:R-:W-:Y:S01]  /*6520*/  @UP1 ULDC.64 UR18, c[0x0][0x4a0] ;  /* 0x0001280000121ab9 */ /* 0x000fe20000000a00 */
[----:B------:R-:W-:Y:S01]  /*6530*/  R2UR UR21, R6 ;  /* 0x00000000061572ca */ /* 0x000fe200000e0000 */
[----:B------:R-:W-:Y:S01]  /*6540*/  UIMAD.WIDE.U32 UR12, UR9, UR18, URZ ;  /* 0x00000012090c72a5 */ /* 0x000fe2000f8e003f */
[----:B------:R-:W-:Y:S01]  /*6550*/  VIADD R3, R3, 0x1 ;  /* 0x0000000103037836 */ /* 0x000fe20000000000 */
[----:B------:R-:W-:Y:S01]  /*6560*/  UMOV UR15, UR10 ;  /* 0x0000000a000f7c82 */ /* 0x000fe20008000000 */
[----:B------:R-:W-:Y:S02]  /*6570*/  @UP1 USHF.R.U32.HI UR15, URZ, UR17, UR5 ;  /* 0x000000113f0f1299 */ /* 0x000fe40008011605 */
[----:B------:R-:W-:Y:S01]  /*6580*/  UIADD3 UR5, UR16, 0x36000, URZ ;  /* 0x0003600010057890 */ /* 0x000fe2000fffe03f */
[----:B------:R-:W-:Y:S01]  /*6590*/  ISETP.NE.AND P1, PT, R3, 0x12, PT ;  /* 0x000000120300780c */ /* 0x000fe20003f25270 */
[----:B------:R-:W-:Y:S01]  /*65a0*/  UMOV UR17, UR9 ;  /* 0x0000000900117c82 */ /* 0x000fe20008000000 */
[----:B------:R-:W-:-:S02]  /*65b0*/  @UP1 USHF.R.U32.HI UR17, URZ, UR19, UR13 ;  /* 0x000000133f111299 */ /* 0x000fc4000801160d */
[----:B------:R-:W-:Y:S01]  /*65c0*/  ULEA UR4, UR4, UR11, 0xc ;  /* 0x0000000b04047291 */ /* 0x000fe2000f8e603f */
[----:B------:R-:W-:Y:S01]  /*65d0*/  SEL R5, RZ, 0x1, P1 ;  /* 0x00000001ff057807 */ /* 0x000fe20000800000 */
[----:B------:R-:W-:Y:S01]  /*65e0*/  UIADD3 UR24, UP1, UR28, 0xf0, URZ ;  /* 0x000000f01c187890 */ /* 0x000fe2000ff3e03f */
[----:B------:R-:W-:Y:S01]  /*65f0*/  SEL R3, R3, RZ, P1 ;  /* 0x000000ff03037207 */ /* 0x000fe20000800000 */
[----:B------:R-:W-:Y:S01]  /*6600*/  @UP0 ULDC UR20, c[0x0][0x4ac] ;  /* 0x00012b0000140ab9 */ /* 0x000fe20000000800 */
[----:B------:R-:W-:Y:S01]  /*6610*/  UIMAD UR19, UR10, UR8, UR7 ;  /* 0x000000080a1372a4 */ /* 0x000fe2000f8e0207 */
[----:B------:R-:W-:Y:S01]  /*6620*/  LOP3.LUT R0, R0, R5, RZ, 0x3c, !PT ;  /* 0x0000000500007212 */ /* 0x000fe200078e3cff */
[----:B------:R-:W-:Y:S02]  /*6630*/  UIMAD UR11, UR9, UR8, UR7 ;  /* 0x00000008090b72a4 */ /* 0x000fe4000f8e0207 */
[----:B------:R-:W-:Y:S02]  /*6640*/  UIADD3 UR16, UR21, 0x12000, URZ ;  /* 0x0001200015107890 */ /* 0x000fe4000fffe03f */
[----:B------:R-:W-:-:S02]  /*6650*/  UIADD3 UR8, UR21, 0x13000, URZ ;  /* 0x0001300015087890 */ /* 0x000fc4000fffe03f */
[----:B------:R-:W-:Y:S01]  /*6660*/  UIMAD.WIDE.U32 UR20, UR15, UR20, URZ ;  /* 0x000000140f1472a5 */ /* 0x000fe2000f8e003f */
[----:B------:R-:W-:Y:S01]  /*6670*/  ULDC UR18, c[0x0][0x4ec] ;  /* 0x00013b0000127ab9 */ /* 0x000fe20000000800 */
[----:B------:R-:W-:Y:S01]  /*6680*/  @UP0 ULDC UR28, c[0x0][0x4ac] ;  /* 0x00012b00001c0ab9 */ /* 0x000fe20000000800 */
[----:B------:R-:W-:Y:S01]  /*6690*/  UIADD3.X UR25, URZ, UR29, URZ, UP1, !UPT ;  /* 0x0000001d3f197290 */ /* 0x000fe20008ffe43f */
[----:B------:R-:W-:Y:S01]  /*66a0*/  @UP0 ULDC UR23, c[0x0][0x4b0] ;  /* 0x00012c0000170ab9 */ /* 0x000fe20000000800 */
[----:B------:R-:W-:Y:S02]  /*66b0*/  UIADD3.X UR31, URZ, UR29, URZ, UP2, !UPT ;  /* 0x0000001d3f1f7290 */ /* 0x000fe400097fe43f */
[----:B------:R-:W-:Y:S02]  /*66c0*/  UIMAD UR19, UR19, UR14, UR18 ;  /* 0x0000000e131372a4 */ /* 0x000fe4000f8e0212 */
[----:B------:R-:W-:Y:S02]  /*66d0*/  UIMAD UR11, UR11, UR14, UR18 ;  /* 0x0000000e0b0b72a4 */ /* 0x000fe4000f8e0212 */
[----:B------:R-:W-:Y:S01]  /*66e0*/  UIMAD.WIDE.U32 UR28, UR17, UR28, URZ ;  /* 0x0000001c111c72a5 */ /* 0x000fe2000f8e003f */
[----:B------:R-:W-:Y:S01]  /*66f0*/  UMOV UR22, UR15 ;  /* 0x0000000f00167c82 */ /* 0x000fe20008000000 */
[----:B------:R-:W-:-:S02]  /*6700*/  UIADD3 UR18, -UR15, URZ, URZ ;  /* 0x0000003f0f127290 */ /* 0x000fc4000fffe13f */
[----:B------:R-:W-:Y:S01]  /*6710*/  @UP0 USHF.R.U32.HI UR22, URZ, UR23, UR21 ;  /* 0x000000173f160299 */ /* 0x000fe20008011615 */
[----:B------:R-:W-:Y:S01]  /*6720*/  R2UR UR23, R4 ;  /* 0x00000000041772ca */ /* 0x000fe200000e0000 */
[----:B------:R-:W-:Y:S01]  /*6730*/  @UP0 ULDC UR34, c[0x0][0x4b0] ;  /* 0x00012c0000220ab9 */ /* 0x000fe20000000800 */
[----:B------:R-:W-:Y:S02]  /*6740*/  UIADD3 UR32, -UR17, URZ, URZ ;  /* 0x0000003f11207290 */ /* 0x000fe4000fffe13f */
[----:B------:R-:W-:Y:S01]  /*6750*/  UMOV UR14, UR17 ;  /* 0x00000011000e7c82 */ /* 0x000fe20008000000 */
[----:B------:R-:W-:Y:S02]  /*6760*/  @UP0 USHF.R.U32.HI UR14, URZ, UR34, UR29 ;  /* 0x000000223f0e0299 */ /* 0x000fe4000801161d */
[----:B------:R-:W-:Y:S01]  /*6770*/  UIMAD UR10, UR6, UR18, UR10 ;  /* 0x00000012060a72a4 */ /* 0x000fe2000f8e020a */
[----:B------:R-:W-:Y:S01]  /*6780*/  R2UR UR18, R11 ;  /* 0x000000000b1272ca */ /* 0x000fe200000e0000 */
[----:B------:R-:W-:Y:S01]  /*6790*/  UIMAD UR32, UR6, UR32, UR9 ;  /* 0x00000020062072a4 */ /* 0x000fe2000f8e0209 */
[----:B------:R-:W-:Y:S01]  /*67a0*/  R2UR UR6, R8 ;  /* 0x00000000080672ca */ /* 0x000fe200000e0000 */
[----:B------:R-:W-:-:S02]  /*67b0*/  UIADD3 UR21, -UR22, URZ, URZ ;  /* 0x0000003f16157290 */ /* 0x000fc4000fffe13f */
[----:B------:R-:W-:Y:S01]  /*67c0*/  UIADD3 UR9, -UR14, URZ, URZ ;  /* 0x0000003f0e097290 */ /* 0x000fe2000fffe13f */
[----:B------:R-:W-:Y:S01]  /*67d0*/  ULDC.64 UR12, c[0x0][0x4d0] ;  /* 0x00013400000c7ab9 */ /* 0x000fe20000000a00 */
[----:B------:R-:W-:Y:S01]  /*67e0*/  ULDC.64 UR26, c[0x0][0x4f0] ;  /* 0x00013c00001a7ab9 */ /* 0x000fe20000000a00 */
[----:B------:R-:W-:Y:S02]  /*67f0*/  UIMAD UR21, UR33, UR21, UR15 ;  /* 0x00000015211572a4 */ /* 0x000fe4000f8e020f */
[----:B------:R-:W-:Y:S01]  /*6800*/  UIMAD UR20, UR10, UR12, UR26 ;  /* 0x0000000c0a1472a4 */ /* 0x000fe2000f8e021a */
[----:B------:R-:W-:Y:S01]  /*6810*/  R2UR UR10, R16 ;  /* 0x00000000100a72ca */ /* 0x000fe200000e0000 */
[----:B------:R-:W-:Y:S02]  /*6820*/  UIMAD UR9, UR33, UR9, UR17 ;  /* 0x00000009210972a4 */ /* 0x000fe4000f8e0211 */
[----:B------:R-:W-:Y:S02]  /*6830*/  UIMAD UR21, UR21, UR13, UR27 ;  /* 0x0000000d151572a4 */ /* 0x000fe4000f8e021b */
[----:B------:R-:W-:-:S02]  /*6840*/  UPRMT UR23, UR23, 0x5410, URZ ;  /* 0x0000541017177896 */ /* 0x000fc4000800003f */
[----:B------:R-:W-:Y:S02]  /*6850*/  UIMAD UR12, UR32, UR12, UR26 ;  /* 0x0000000c200c72a4 */ /* 0x000fe4000f8e021a */
[----:B------:R-:W-:Y:S01]  /*6860*/  UIMAD UR13, UR9, UR13, UR27 ;  /* 0x0000000d090d72a4 */ /* 0x000fe2000f8e021b */
[----:B------:R-:W-:Y:S02]  /*6870*/  UMOV UR26, 0x0 ;  /* 0x00000000001a7882 */ /* 0x000fe40000000000 */
[----:B------:R-:W-:Y:S01]  /*6880*/  UMOV UR27, 0x10000000 ;  /* 0x10000000001b7882 */ /* 0x000fe20000000000 */
[----:B------:R-:W-:Y:S01]  /*6890*/  UMOV UR17, UR5 ;  /* 0x0000000500117c82 */ /* 0x000fe20008000000 */
[----:B------:R0:W-:Y:S01]  /*68a0*/  UTMALDG.2D [UR4], [UR24], desc[UR26] ;  /* 0x00001a04180075b4 */ /* 0x0001e20008009000 */
[----:B------:R-:W-:Y:S01]  /*68b0*/  UMOV UR9, UR5 ;  /* 0x0000000500097c82 */ /* 0x000fe20008000000 */
[----:B------:R0:W-:Y:S02]  /*68c0*/  UTMALDG.5D.IM2COL [UR16], [UR30], UR23 ;  /* 0x000000101e0073b4 */ /* 0x0001e40008060017 */
[----:B------:R0:W-:Y:S02]  /*68d0*/  UTMALDG.5D.IM2COL [UR8], [UR30], UR23 ;  /* 0x000000081e0073b4 */ /* 0x0001e40008060017 */
[----:B0-----:R-:W-:Y:S05]  /*68e0*/  @P3 BRA `(.L_x_151) ;  /* 0xfffffff800483947 */ /* 0x001fea000383ffff */
.L_x_147:
[----:B------:R-:W-:Y:S01]  /*68f0*/  ISETP.GE.U32.AND P2, PT, R10, 0x12, PT ;  /* 0x000000120a00780c */ /* 0x000fe20003f46070 */
[----:B------:R-:W-:Y:S05]  /*6900*/  WARPSYNC.ALL ;  /* 0x0000000000007948 */ /* 0x000fea0003800000 */
[----:B------:R-:W-:-:S07]  /*6910*/  ELECT P1, URZ, PT ;  /* 0x00000000003f782f */ /* 0x000fce0003820000 */
[----:B------:R-:W-:-:S05]  /*6920*/  @P2 IMAD.WIDE.U32 R4, R10, 0x38e38e39, RZ ;  /* 0x38e38e390a042825 */ /* 0x000fca00078e00ff */
[----:B-----5:R-:W-:-:S04]  /*6930*/  @P2 SHF.R.U32.HI R0, RZ, 0x2, R5 ;  /* 0x00000002ff002819 */ /* 0x020fc80000011605 */
[----:B------:R-:W-:-:S04]  /*6940*/  @P2 LOP3.LUT R0, R0, 0x1, RZ, 0xc0, !PT ;  /* 0x0000000100002812 */ /* 0x000fc800078ec0ff */
[----:B------:R-:W-:Y:S01]  /*6950*/  @P2 ISETP.NE.U32.AND P0, PT, R0, 0x1, PT ;  /* 0x000000010000280c */ /* 0x000fe20003f05070 */
[----:B------:R-:W-:-:S12]  /*6960*/  @!P1 EXIT ;  /* 0x000000000000994d */ /* 0x000fd80003800000 */
[----:B------:R-:W-:Y:S01]  /*6970*/  LOP3.LUT R2, R2, 0x2, RZ, 0xfc, !PT ;  /* 0x0000000202027812 */ /* 0x000fe200078efcff */
[----:B------:R-:W-:Y:S01]  /*6980*/  IMAD.MOV.U32 R0, RZ, RZ, 0x1 ;  /* 0x00000001ff007424 */ /* 0x000fe200078e00ff */
[----:B------:R-:W-:Y:S02]  /*6990*/  @P2 ISETP.NE.U32.AND.EX P0, PT, RZ, RZ, PT, P0 ;  /* 0x000000ffff00220c */ /* 0x000fe40003f05100 */
[----:B------:R-:W-:Y:S02]  /*69a0*/  ISETP.NE.AND P1, PT, R2, 0x3, PT ;  /* 0x000000030200780c */ /* 0x000fe40003f25270 */
[----:B------:R-:W-:-:S11]  /*69b0*/  @P2 SEL R0, RZ, 0x1, !P0 ;  /* 0x00000001ff002807 */ /* 0x000fd60004000000 */
[----:B------:R-:W-:Y:S05]  /*69c0*/  @!P1 BRA `(.L_x_152) ;  /* 0x0000000000049947 */ /* 0x000fea0003800000 */
[----:B------:R-:W-:Y:S01]  /*69d0*/  BPT.TRAP 0x1 ;  /* 0x000000040000795c */ /* 0x000fe20000300000 */
.L_x_152:
[----:B------:R-:W0:Y:S01]  /*69e0*/  S2R R5, SR_CgaCtaId ;  /* 0x0000000000057919 */ /* 0x000e220000008800 */
[----:B------:R-:W-:Y:S01]  /*69f0*/  IMAD.WIDE.U32 R2, R10, 0x38e38e39, RZ ;  /* 0x38e38e390a027825 */ /* 0x000fe200078e00ff */
[----:B------:R-:W-:-:S04]  /*6a00*/  MOV R2, 0x400 ;  /* 0x0000040000027802 */ /* 0x000fc80000000f00 */
[----:B------:R-:W-:Y:S02]  /*6a10*/  SHF.R.U32.HI R3, RZ, 0x2, R3 ;  /* 0x00000002ff037819 */ /* 0x000fe40000011603 */
[----:B0-----:R-:W-:-:S03]  /*6a20*/  LEA R5, R5, R2, 0x18 ;  /* 0x0000000205057211 */ /* 0x001fc600078ec0ff */
[----:B------:R-:W-:Y:S02]  /*6a30*/  IMAD R2, R3, -0x12, R10 ;  /* 0xffffffee03027824 */ /* 0x000fe400078e020a */
[----:B------:R-:W-:Y:S01]  /*6a40*/  VIADD R3, R5, 0x36090 ;  /* 0x0003609005037836 */ /* 0x000fe20000000000 */
[----:B------:R-:W-:-:S03]  /*6a50*/  SHF.L.U32 R5, R0, 0x1f, RZ ;  /* 0x0000001f00057819 */ /* 0x000fc600000006ff */
[----:B------:R-:W-:-:S07]  /*6a60*/  IMAD R4, R2, 0x8, R3 ;  /* 0x0000000802047824 */ /* 0x000fce00078e0203 */
.L_x_153:
[----:B0-----:R0:W1:Y:S02]  /*6a70*/  SYNCS.PHASECHK.TRANS64.TRYWAIT P0, [R4+URZ], R5 ;  /* 0x00000005040075a7 */ /* 0x001064000800017f */
[----:B-1----:R-:W-:Y:S05]  /*6a80*/  @!P0 NANOSLEEP.SYNCS 0x989680 ;  /* 0x009896800000895d */ /* 0x002fea0003900000 */
[----:B------:R-:W1:Y:S02]  /*6a90*/  @!P0 SYNCS.PHASECHK.TRANS64 P0, [R4+URZ], R5 ;  /* 0x00000005040085a7 */ /* 0x000e64000800007f */
[----:B-1----:R-:W-:Y:S05]  /*6aa0*/  @!P0 BRA `(.L_x_153) ;  /* 0xfffffffc00f08947 */ /* 0x002fea000383ffff */
[----:B------:R-:W-:-:S05]  /*6ab0*/  VIADD R2, R2, 0x1 ;  /* 0x0000000102027836 */ /* 0x000fca0000000000 */
[----:B------:R-:W-:-:S04]  /*6ac0*/  ISETP.NE.AND P0, PT, R2, 0x12, PT ;  /* 0x000000120200780c */ /* 0x000fc80003f05270 */
[----:B0-----:R-:W-:Y:S02]  /*6ad0*/  SEL R5, RZ, 0x1, P0 ;  /* 0x00000001ff057807 */ /* 0x001fe40000000000 */
[----:B------:R-:W-:Y:S02]  /*6ae0*/  SEL R2, R2, RZ, P0 ;  /* 0x000000ff02027207 */ /* 0x000fe40000000000 */
[----:B------:R-:W-:-:S03]  /*6af0*/  LOP3.LUT R7, R0, R5, RZ, 0x3c, !PT ;  /* 0x0000000500077212 */ /* 0x000fc600078e3cff */
[----:B------:R-:W-:Y:S01]  /*6b00*/  IMAD R0, R2, 0x8, R3 ;  /* 0x0000000802007824 */ /* 0x000fe200078e0203 */
[----:B------:R-:W-:-:S07]  /*6b10*/  SHF.L.U32 R5, R7, 0x1f, RZ ;  /* 0x0000001f07057819 */ /* 0x000fce00000006ff */
.L_x_154:
        /* <DEDUP_REMOVED lines=11> */
.L_x_155:
        /* <DEDUP_REMOVED lines=11> */
.L_x_156:
        /* <DEDUP_REMOVED lines=11> */
.L_x_157:
        /* <DEDUP_REMOVED lines=11> */
.L_x_158:
        /* <DEDUP_REMOVED lines=11> */
.L_x_159:
        /* <DEDUP_REMOVED lines=11> */
.L_x_160:
        /* <DEDUP_REMOVED lines=11> */
.L_x_161:
        /* <DEDUP_REMOVED lines=11> */
.L_x_162:
        /* <DEDUP_REMOVED lines=11> */
.L_x_163:
        /* <DEDUP_REMOVED lines=11> */
.L_x_164:
        /* <DEDUP_REMOVED lines=11> */
.L_x_165:
        /* <DEDUP_REMOVED lines=11> */
.L_x_166:
        /* <DEDUP_REMOVED lines=11> */
.L_x_167:
        /* <DEDUP_REMOVED lines=11> */
.L_x_168:
        /* <DEDUP_REMOVED lines=11> */
.L_x_169:
        /* <DEDUP_REMOVED lines=11> */
.L_x_170:
[----:B0-----:R0:W1:Y:S02]  /*7620*/  SYNCS.PHASECHK.TRANS64.TRYWAIT P0, [R2+URZ], R3 ;  /* 0x00000003020075a7 */ /* 0x001064000800017f */
[----:B-1----:R-:W-:Y:S05]  /*7630*/  @!P0 NANOSLEEP.SYNCS 0x989680 ;  /* 0x009896800000895d */ /* 0x002fea0003900000 */
[----:B------:R-:W1:Y:S02]  /*7640*/  @!P0 SYNCS.PHASECHK.TRANS64 P0, [R2+URZ], R3 ;  /* 0x00000003020085a7 */ /* 0x000e64000800007f */
[----:B-1----:R-:W-:Y:S05]  /*7650*/  @P0 EXIT ;  /* 0x000000000000094d */ /* 0x002fea0003800000 */
[----:B------:R-:W-:Y:S05]  /*7660*/  BRA `(.L_x_170) ;  /* 0xfffffffc00ec7947 */ /* 0x000fea000383ffff */
.L_x_171:
[----:B------:R-:W-:-:S00]  /*7670*/  BRA `(.L_x_171) ;  /* 0xfffffffc00fc7947 */ /* 0x000fc0000383ffff */
[----:B------:R-:W-:-:S00]  /*7680*/  NOP ;  /* 0x0000000000007918 */ /* 0x000fc00000000000 */
[----:B------:R-:W-:-:S00]  /*7690*/  NOP ;  /* 0x0000000000007918 */ /* 0x000fc00000000000 */
[----:B------:R-:W-:-:S00]  /*76a0*/  NOP ;  /* 0x0000000000007918 */ /* 0x000fc00000000000 */
[----:B------:R-:W-:-:S00]  /*76b0*/  NOP ;  /* 0x0000000000007918 */ /* 0x000fc00000000000 */
[----:B------:R-:W-:-:S00]  /*76c0*/  NOP ;  /* 0x0000000000007918 */ /* 0x000fc00000000000 */
[----:B------:R-:W-:-:S00]  /*76d0*/  NOP ;  /* 0x0000000000007918 */ /* 0x000fc00000000000 */
[----:B------:R-:W-:-:S00]  /*76e0*/  NOP ;  /* 0x0000000000007918 */ /* 0x000fc00000000000 */
[----:B------:R-:W-:-:S00]  /*76f0*/  NOP ;  /* 0x0000000000007918 */ /* 0x000fc00000000000 */
.L_x_172:


//--------------------- .nv.shared._ZN7cutlass13device_kernelINS_4conv6kernel13ConvUniversalINS1_16ConvProblemShapeILNS1_8OperatorE2ELi3EEENS1_10collective14CollectiveConvINS1_46MainloopSm90TmaGmmaWarpSpecializedImplicitGemmILS5_2ELi18ELi3EN4cute5tupleIJNSA_1CILi1EEESD_SD_EEENS1_36KernelImplicitTmaWarpSpecializedSm90ELi1EEENSB_IJNSC_ILi64EEENSB_IJNSC_ILi128EEEEEENSB_IJNSC_ILi32EEEEEEEEENS_6half_tESN_NSA_8TiledMMAINSA_8MMA_AtomIJNSA_4SM904GMMA26MMA_64x128x16_F32F16F16_SSILNSR_5MajorE1ELST_1ELNSR_7ScaleInE1ELSU_1EEEEEENSA_6LayoutISE_NSB_IJNSC_ILi0EEESY_SY_EEEEENSB_IJNSA_10UnderscoreES11_S11_EEEEENS7_6detail26Sm90ImplicitGemmTileTraitsINSA_13SM90_TMA_LOADENSA_14ComposedLayoutINSA_7SwizzleILi3ELi4ELi3EEENSA_18smem_ptr_flag_bitsILi16EEENSX_INSB_IJNSB_IJSH_SD_EEENSB_IJNSC_ILi8EEENSC_ILi4EEEEEENSB_IJSD_NSC_ILi18EEEEEEEEENSB_IJNSB_IJSD_SY_EEENSB_IJSH_NSC_ILi512EEEEEENSB_IJSY_NSC_ILi2048EEEEEEEEEEEEEvEENS15_INSA_20SM90_TMA_LOAD_IM2COLENS17_IS19_S1B_NSX_INSB_IJNSB_IJSH_NSC_ILi2EEEEEES1F_S1H_EEENSB_IJNSB_IJSD_S1M_EEES1L_NSB_IJSY_NSC_ILi4096EEEEEEEEEEEEEvEEEENS_8epilogue10collective6detail29Sm90TmaWarpSpecializedAdapterINS25_15DefaultEpilogueISN_NSB_IJlNSB_IJSD_lllEEESY_EEES2A_NS24_6thread17LinearCombinationISN_Li1EffLNS2B_9ScaleType4KindE0ELNS_15FloatRoundStyleE2ESN_EENS_4gemm15EpilogueDefaultEEEEEvvEEEEvNT_6ParamsE --------------------------
	.section	.nv.shared._ZN7cutlass13device_kernelINS_4conv6kernel13ConvUniversalINS1_16ConvProblemShapeILNS1_8OperatorE2ELi3EEENS1_10collective14CollectiveConvINS1_46MainloopSm90TmaGmmaWarpSpecializedImplicitGemmILS5_2ELi18ELi3EN4cute5tupleIJNSA_1CILi1EEESD_SD_EEENS1_36KernelImplicitTmaWarpSpecializedSm90ELi1EEENSB_IJNSC_ILi64EEENSB_IJNSC_ILi128EEEEEENSB_IJNSC_ILi32EEEEEEEEENS_6half_tESN_NSA_8TiledMMAINSA_8MMA_AtomIJNSA_4SM904GMMA26MMA_64x128x16_F32F16F16_SSILNSR_5MajorE1ELST_1ELNSR_7ScaleInE1ELSU_1EEEEEENSA_6LayoutISE_NSB_IJNSC_ILi0EEESY_SY_EEEEENSB_IJNSA_10UnderscoreES11_S11_EEEEENS7_6detail26Sm90ImplicitGemmTileTraitsINSA_13SM90_TMA_LOADENSA_14ComposedLayoutINSA_7SwizzleILi3ELi4ELi3EEENSA_18smem_ptr_flag_bitsILi16EEENSX_INSB_IJNSB_IJSH_SD_EEENSB_IJNSC_ILi8EEENSC_ILi4EEEEEENSB_IJSD_NSC_ILi18EEEEEEEEENSB_IJNSB_IJSD_SY_EEENSB_IJSH_NSC_ILi512EEEEEENSB_IJSY_NSC_ILi2048EEEEEEEEEEEEEvEENS15_INSA_20SM90_TMA_LOAD_IM2COLENS17_IS19_S1B_NSX_INSB_IJNSB_IJSH_NSC_ILi2EEEEEES1F_S1H_EEENSB_IJNSB_IJSD_S1M_EEES1L_NSB_IJSY_NSC_ILi4096EEEEEEEEEEEEEvEEEENS_8epilogue10collective6detail29Sm90TmaWarpSpecializedAdapterINS25_15DefaultEpilogueISN_NSB_IJlNSB_IJSD_lllEEESY_EEES2A_NS24_6thread17LinearCombinationISN_Li1EffLNS2B_9ScaleType4KindE0ELNS_15FloatRoundStyleE2ESN_EENS_4gemm15EpilogueDefaultEEEEEvvEEEEvNT_6ParamsE,"aw",@nobits
	.sectionflags	@""
	.align	16
	.zero		1024


//--------------------- .nv.shared.reserved.0     --------------------------
	.section	.nv.shared.reserved.0,"aw",@nobits
	.weak		__nv_reservedSMEM_offset_0_alias
	.size		__nv_reservedSMEM_offset_0_alias, 0, 0
	.other		__nv_reservedSMEM_offset_0_alias,@"STO_CUDA_RESERVED_SHARED STV_DEFAULT"
__nv_reservedSMEM_offset_0_alias:
	.zero		0


//--------------------- .nv.global                --------------------------
	.section	.nv.global,"aw",@nobits
.nv.global:
	.type		_ZN39_INTERNAL_ac629970_4_k_cu_c751080f_33364cute1_E,@object
	.size		_ZN39_INTERNAL_ac629970_4_k_cu_c751080f_33364cute1_E,(_ZN39_INTERNAL_ac629970_4_k_cu_c751080f_33364cuda3std3__45__cpo6cbeginE - _ZN39_INTERNAL_ac629970_4_k_cu_c751080f_33364cute1_E)
_ZN39_INTERNAL_ac629970_4_k_cu_c751080f_33364cute1_E:
	.zero		1
	.type		_ZN39_INTERNAL_ac629970_4_k_cu_c751080f_33364cuda3std3__45__cpo6cbeginE,@object
	.size		_ZN39_INTERNAL_ac629970_4_k_cu_c751080f_33364cuda3std3__45__cpo6cbeginE,(_ZN39_INTERNAL_ac629970_4_k_cu_c751080f_33364cuda3std3__48in_placeE - _ZN39_INTERNAL_ac629970_4_k_cu_c751080f_33364cuda3std3__45__cpo6cbeginE)
_ZN39_INTERNAL_ac629970_4_k_cu_c751080f_33364cuda3std3__45__cpo6cbeginE:
	.zero		1
	.type		_ZN39_INTERNAL_ac629970_4_k_cu_c751080f_33364cuda3std3__48in_placeE,@object
	.size		_ZN39_INTERNAL_ac629970_4_k_cu_c751080f_33364cuda3std3__48in_placeE,(_ZN39_INTERNAL_ac629970_4_k_cu_c751080f_33364cuda3std6ranges3__45__cpo9iter_moveE - _ZN39_INTERNAL_ac629970_4_k_cu_c751080f_33364cuda3std3__48in_placeE)
_ZN39_INTERNAL_ac629970_4_k_cu_c751080f_33364cuda3std3__48in_placeE:
	.zero		1
	.type		_ZN39_INTERNAL_ac629970_4_k_cu_c751080f_33364cuda3std6ranges3__45__cpo9iter_moveE,@object
	.size		_ZN39_INTERNAL_ac629970_4_k_cu_c751080f_33364cuda3std6ranges3__45__cpo9iter_moveE,(_ZN39_INTERNAL_ac629970_4_k_cu_c751080f_33364cuda3std3__45__cpo5beginE - _ZN39_INTERNAL_ac629970_4_k_cu_c751080f_33364cuda3std6ranges3__45__cpo9iter_moveE)
_ZN39_INTERNAL_ac629970_4_k_cu_c751080f_33364cuda3std6ranges3__45__cpo9iter_moveE:
	.zero		1
	.type		_ZN39_INTERNAL_ac629970_4_k_cu_c751080f_33364cuda3std3__45__cpo5beginE,@object
	.size		_ZN39_INTERNAL_ac629970_4_k_cu_c751080f_33364cuda3std3__45__cpo5beginE,(_ZN39_INTERNAL_ac629970_4_k_cu_c751080f_33364cuda3std3__441_GLOBAL__N__ac629970_4_k_cu_c751080f_33366ignoreE - _ZN39_INTERNAL_ac629970_4_k_cu_c751080f_33364cuda3std3__45__cpo5beginE)
_ZN39_INTERNAL_ac629970_4_k_cu_c751080f_33364cuda3std3__45__cpo5beginE:
	.zero		1
	.type		_ZN39_INTERNAL_ac629970_4_k_cu_c751080f_33364cuda3std3__441_GLOBAL__N__ac629970_4_k_cu_c751080f_33366ignoreE,@object
	.size		_ZN39_INTERNAL_ac629970_4_k_cu_c751080f_33364cuda3std3__441_GLOBAL__N__ac629970_4_k_cu_c751080f_33366ignoreE,(_ZN39_INTERNAL_ac629970_4_k_cu_c751080f_33364cute7productE - _ZN39_INTERNAL_ac629970_4_k_cu_c751080f_33364cuda3std3__441_GLOBAL__N__ac629970_4_k_cu_c751080f_33366ignoreE)
_ZN39_INTERNAL_ac629970_4_k_cu_c751080f_33364cuda3std3__441_GLOBAL__N__ac629970_4_k_cu_c751080f_33366ignoreE:
	.zero		1
	.type		_ZN39_INTERNAL_ac629970_4_k_cu_c751080f_33364cute7productE,@object
	.size		_ZN39_INTERNAL_ac629970_4_k_cu_c751080f_33364cute7productE,(_ZN39_INTERNAL_ac629970_4_k_cu_c751080f_33364cuda3std3__45__cpo3endE - _ZN39_INTERNAL_ac629970_4_k_cu_c751080f_33364cute7productE)
_ZN39_INTERNAL_ac629970_4_k_cu_c751080f_33364cute7productE:
	.zero		1
	.type		_ZN39_INTERNAL_ac629970_4_k_cu_c751080f_33364cuda3std3__45__cpo3endE,@object
	.size		_ZN39_INTERNAL_ac629970_4_k_cu_c751080f_33364cuda3std3__45__cpo3endE,(_ZN39_INTERNAL_ac629970_4_k_cu_c751080f_33364cuda3std3__419piecewise_constructE - _ZN39_INTERNAL_ac629970_4_k_cu_c751080f_33364cuda3std3__45__cpo3endE)
_ZN39_INTERNAL_ac629970_4_k_cu_c751080f_33364cuda3std3__45__cpo3endE:
	.zero		1
	.type		_ZN39_INTERNAL_ac629970_4_k_cu_c751080f_33364cuda3std3__419piecewise_constructE,@object
	.size		_ZN39_INTERNAL_ac629970_4_k_cu_c751080f_33364cuda3std3__419piecewise_constructE,(_ZN39_INTERNAL_ac629970_4_k_cu_c751080f_33364cuda3std3__45__cpo4cendE - _ZN39_INTERNAL_ac629970_4_k_cu_c751080f_33364cuda3std3__419piecewise_constructE)
_ZN39_INTERNAL_ac629970_4_k_cu_c751080f_33364cuda3std3__419piecewise_constructE:
	.zero		1
	.type		_ZN39_INTERNAL_ac629970_4_k_cu_c751080f_33364cuda3std3__45__cpo4cendE,@object
	.size		_ZN39_INTERNAL_ac629970_4_k_cu_c751080f_33364cuda3std3__45__cpo4cendE,(_ZN39_INTERNAL_ac629970_4_k_cu_c751080f_33364cuda3std6ranges3__45__cpo4swapE - _ZN39_INTERNAL_ac629970_4_k_cu_c751080f_33364cuda3std3__45__cpo4cendE)
_ZN39_INTERNAL_ac629970_4_k_cu_c751080f_33364cuda3std3__45__cpo4cendE:
	.zero		1
	.type		_ZN39_INTERNAL_ac629970_4_k_cu_c751080f_33364cuda3std6ranges3__45__cpo4swapE,@object
	.size		_ZN39_INTERNAL_ac629970_4_k_cu_c751080f_33364cuda3std6ranges3__45__cpo4swapE,(.L_7 - _ZN39_INTERNAL_ac629970_4_k_cu_c751080f_33364cuda3std6ranges3__45__cpo4swapE)
_ZN39_INTERNAL_ac629970_4_k_cu_c751080f_33364cuda3std6ranges3__45__cpo4swapE:
	.zero		1
.L_7:


//--------------------- .nv.constant0._ZN7cutlass13device_kernelINS_4conv6kernel13ConvUniversalINS1_16ConvProblemShapeILNS1_8OperatorE2ELi3EEENS1_10collective14CollectiveConvINS1_46MainloopSm90TmaGmmaWarpSpecializedImplicitGemmILS5_2ELi18ELi3EN4cute5tupleIJNSA_1CILi1EEESD_SD_EEENS1_36KernelImplicitTmaWarpSpecializedSm90ELi1EEENSB_IJNSC_ILi64EEENSB_IJNSC_ILi128EEEEEENSB_IJNSC_ILi32EEEEEEEEENS_6half_tESN_NSA_8TiledMMAINSA_8MMA_AtomIJNSA_4SM904GMMA26MMA_64x128x16_F32F16F16_SSILNSR_5MajorE1ELST_1ELNSR_7ScaleInE1ELSU_1EEEEEENSA_6LayoutISE_NSB_IJNSC_ILi0EEESY_SY_EEEEENSB_IJNSA_10UnderscoreES11_S11_EEEEENS7_6detail26Sm90ImplicitGemmTileTraitsINSA_13SM90_TMA_LOADENSA_14ComposedLayoutINSA_7SwizzleILi3ELi4ELi3EEENSA_18smem_ptr_flag_bitsILi16EEENSX_INSB_IJNSB_IJSH_SD_EEENSB_IJNSC_ILi8EEENSC_ILi4EEEEEENSB_IJSD_NSC_ILi18EEEEEEEEENSB_IJNSB_IJSD_SY_EEENSB_IJSH_NSC_ILi512EEEEEENSB_IJSY_NSC_ILi2048EEEEEEEEEEEEEvEENS15_INSA_20SM90_TMA_LOAD_IM2COLENS17_IS19_S1B_NSX_INSB_IJNSB_IJSH_NSC_ILi2EEEEEES1F_S1H_EEENSB_IJNSB_IJSD_S1M_EEES1L_NSB_IJSY_NSC_ILi4096EEEEEEEEEEEEEvEEEENS_8epilogue10collective6detail29Sm90TmaWarpSpecializedAdapterINS25_15DefaultEpilogueISN_NSB_IJlNSB_IJSD_lllEEESY_EEES2A_NS24_6thread17LinearCombinationISN_Li1EffLNS2B_9ScaleType4KindE0ELNS_15FloatRoundStyleE2ESN_EENS_4gemm15EpilogueDefaultEEEEEvvEEEEvNT_6ParamsE --------------------------
	.section	.nv.constant0._ZN7cutlass13device_kernelINS_4conv6kernel13ConvUniversalINS1_16ConvProblemShapeILNS1_8OperatorE2ELi3EEENS1_10collective14CollectiveConvINS1_46MainloopSm90TmaGmmaWarpSpecializedImplicitGemmILS5_2ELi18ELi3EN4cute5tupleIJNSA_1CILi1EEESD_SD_EEENS1_36KernelImplicitTmaWarpSpecializedSm90ELi1EEENSB_IJNSC_ILi64EEENSB_IJNSC_ILi128EEEEEENSB_IJNSC_ILi32EEEEEEEEENS_6half_tESN_NSA_8TiledMMAINSA_8MMA_AtomIJNSA_4SM904GMMA26MMA_64x128x16_F32F16F16_SSILNSR_5MajorE1ELST_1ELNSR_7ScaleInE1ELSU_1EEEEEENSA_6LayoutISE_NSB_IJNSC_ILi0EEESY_SY_EEEEENSB_IJNSA_10UnderscoreES11_S11_EEEEENS7_6detail26Sm90ImplicitGemmTileTraitsINSA_13SM90_TMA_LOADENSA_14ComposedLayoutINSA_7SwizzleILi3ELi4ELi3EEENSA_18smem_ptr_flag_bitsILi16EEENSX_INSB_IJNSB_IJSH_SD_EEENSB_IJNSC_ILi8EEENSC_ILi4EEEEEENSB_IJSD_NSC_ILi18EEEEEEEEENSB_IJNSB_IJSD_SY_EEENSB_IJSH_NSC_ILi512EEEEEENSB_IJSY_NSC_ILi2048EEEEEEEEEEEEEvEENS15_INSA_20SM90_TMA_LOAD_IM2COLENS17_IS19_S1B_NSX_INSB_IJNSB_IJSH_NSC_ILi2EEEEEES1F_S1H_EEENSB_IJNSB_IJSD_S1M_EEES1L_NSB_IJSY_NSC_ILi4096EEEEEEEEEEEEEvEEEENS_8epilogue10collective6detail29Sm90TmaWarpSpecializedAdapterINS25_15DefaultEpilogueISN_NSB_IJlNSB_IJSD_lllEEESY_EEES2A_NS24_6thread17LinearCombinationISN_Li1EffLNS2B_9ScaleType4KindE0ELNS_15FloatRoundStyleE2ESN_EENS_4gemm15EpilogueDefaultEEEEEvvEEEEvNT_6ParamsE,"a",@progbits
	.sectionflags	@""
	.align	4
.nv.constant0._ZN7cutlass13device_kernelINS_4conv6kernel13ConvUniversalINS1_16ConvProblemShapeILNS1_8OperatorE2ELi3EEENS1_10collective14CollectiveConvINS1_46MainloopSm90TmaGmmaWarpSpecializedImplicitGemmILS5_2ELi18ELi3EN4cute5tupleIJNSA_1CILi1EEESD_SD_EEENS1_36KernelImplicitTmaWarpSpecializedSm90ELi1EEENSB_IJNSC_ILi64EEENSB_IJNSC_ILi128EEEEEENSB_IJNSC_ILi32EEEEEEEEENS_6half_tESN_NSA_8TiledMMAINSA_8MMA_AtomIJNSA_4SM904GMMA26MMA_64x128x16_F32F16F16_SSILNSR_5MajorE1ELST_1ELNSR_7ScaleInE1ELSU_1EEEEEENSA_6LayoutISE_NSB_IJNSC_ILi0EEESY_SY_EEEEENSB_IJNSA_10UnderscoreES11_S11_EEEEENS7_6detail26Sm90ImplicitGemmTileTraitsINSA_13SM90_TMA_LOADENSA_14ComposedLayoutINSA_7SwizzleILi3ELi4ELi3EEENSA_18smem_ptr_flag_bitsILi16EEENSX_INSB_IJNSB_IJSH_SD_EEENSB_IJNSC_ILi8EEENSC_ILi4EEEEEENSB_IJSD_NSC_ILi18EEEEEEEEENSB_IJNSB_IJSD_SY_EEENSB_IJSH_NSC_ILi512EEEEEENSB_IJSY_NSC_ILi2048EEEEEEEEEEEEEvEENS15_INSA_20SM90_TMA_LOAD_IM2COLENS17_IS19_S1B_NSX_INSB_IJNSB_IJSH_NSC_ILi2EEEEEES1F_S1H_EEENSB_IJNSB_IJSD_S1M_EEES1L_NSB_IJSY_NSC_ILi4096EEEEEEEEEEEEEvEEEENS_8epilogue10collective6detail29Sm90TmaWarpSpecializedAdapterINS25_15DefaultEpilogueISN_NSB_IJlNSB_IJSD_lllEEESY_EEES2A_NS24_6thread17LinearCombinationISN_Li1EffLNS2B_9ScaleType4KindE0ELNS_15FloatRoundStyleE2ESN_EENS_4gemm15EpilogueDefaultEEEEEvvEEEEvNT_6ParamsE:
	.zero		1664


//--------------------- SYMBOLS --------------------------

	.type		.nv.reservedSmem.offset0,@object
	.size		.nv.reservedSmem.offset0,0x4
